//
// Generated by NVIDIA NVVM Compiler
//
// Compiler Build ID: CL-36424714
// Cuda compilation tools, release 13.0, V13.0.88
// Based on NVVM 20.0.0
//

.version 9.0
.target sm_100
.address_size 64

	// .globl	_Z11masa_grillaPfS_S_fiifi

.visible .entry _Z11masa_grillaPfS_S_fiifi(
	.param .u64 .ptr .align 1 _Z11masa_grillaPfS_S_fiifi_param_0,
	.param .u64 .ptr .align 1 _Z11masa_grillaPfS_S_fiifi_param_1,
	.param .u64 .ptr .align 1 _Z11masa_grillaPfS_S_fiifi_param_2,
	.param .f32 _Z11masa_grillaPfS_S_fiifi_param_3,
	.param .u32 _Z11masa_grillaPfS_S_fiifi_param_4,
	.param .u32 _Z11masa_grillaPfS_S_fiifi_param_5,
	.param .f32 _Z11masa_grillaPfS_S_fiifi_param_6,
	.param .u32 _Z11masa_grillaPfS_S_fiifi_param_7
)
{
	.reg .pred 	%p<23>;
	.reg .b32 	%r<22>;
	.reg .b32 	%f<45>;
	.reg .b64 	%rd<19>;

	ld.param.u64 	%rd4, [_Z11masa_grillaPfS_S_fiifi_param_0];
	ld.param.u64 	%rd6, [_Z11masa_grillaPfS_S_fiifi_param_1];
	ld.param.u64 	%rd5, [_Z11masa_grillaPfS_S_fiifi_param_2];
	ld.param.f32 	%f10, [_Z11masa_grillaPfS_S_fiifi_param_3];
	ld.param.u32 	%r7, [_Z11masa_grillaPfS_S_fiifi_param_4];
	ld.param.u32 	%r8, [_Z11masa_grillaPfS_S_fiifi_param_5];
	ld.param.f32 	%f11, [_Z11masa_grillaPfS_S_fiifi_param_6];
	ld.param.u32 	%r9, [_Z11masa_grillaPfS_S_fiifi_param_7];
	cvta.to.global.u64 	%rd1, %rd6;
	mov.u32 	%r10, %tid.x;
	mov.u32 	%r11, %ntid.x;
	mov.u32 	%r12, %ctaid.x;
	mad.lo.s32 	%r1, %r11, %r12, %r10;
	setp.ge.s32 	%p2, %r1, %r7;
	@%p2 bra 	$L__BB0_8;
	cvta.to.global.u64 	%rd7, %rd5;
	mul.lo.s32 	%r13, %r7, %r9;
	shl.b32 	%r14, %r13, 1;
	shl.b32 	%r15, %r1, 1;
	add.s32 	%r16, %r14, %r15;
	mul.wide.s32 	%rd8, %r16, 4;
	add.s64 	%rd2, %rd7, %rd8;
	ld.global.f32 	%f1, [%rd2];
	div.rn.f32 	%f2, %f1, %f10;
	ld.global.f32 	%f3, [%rd2+4];
	div.rn.f32 	%f12, %f3, %f10;
	add.s32 	%r2, %r8, -1;
	cvt.rn.f32.s32 	%f13, %r2;
	setp.geu.f32 	%p3, %f2, %f13;
	setp.geu.f32 	%p4, %f12, %f13;
	or.pred  	%p5, %p3, %p4;
	setp.leu.f32 	%p6, %f2, 0f00000000;
	or.pred  	%p7, %p6, %p5;
	setp.leu.f32 	%p8, %f12, 0f00000000;
	or.pred  	%p9, %p7, %p8;
	@%p9 bra 	$L__BB0_8;
	mov.f32 	%f15, 0f3F000000;
	add.rz.f32 	%f16, %f2, %f15;
	cvt.rzi.f32.f32 	%f17, %f16;
	cvt.rzi.s32.f32 	%r17, %f17;
	add.rz.f32 	%f18, %f12, %f15;
	cvt.rzi.f32.f32 	%f19, %f18;
	cvt.rzi.s32.f32 	%r3, %f19;
	mad.lo.s32 	%r18, %r3, %r8, %r17;
	shl.b32 	%r19, %r18, 1;
	cvta.to.global.u64 	%rd9, %rd4;
	mul.wide.s32 	%rd10, %r19, 4;
	add.s64 	%rd11, %rd9, %rd10;
	ld.global.f32 	%f20, [%rd11];
	sub.f32 	%f21, %f20, %f1;
	abs.f32 	%f5, %f21;
	ld.global.f32 	%f22, [%rd11+4];
	sub.f32 	%f23, %f22, %f3;
	abs.f32 	%f6, %f23;
	sub.f32 	%f24, %f10, %f5;
	abs.f32 	%f25, %f24;
	sub.f32 	%f26, %f10, %f6;
	abs.f32 	%f7, %f26;
	mul.wide.s32 	%rd12, %r18, 4;
	add.s64 	%rd3, %rd1, %rd12;
	ld.global.f32 	%f27, [%rd3];
	mul.f32 	%f8, %f11, %f25;
	fma.rn.f32 	%f28, %f8, %f7, %f27;
	mul.f32 	%f9, %f10, %f10;
	div.rn.f32 	%f29, %f28, %f9;
	st.global.f32 	[%rd3], %f29;
	ld.global.f32 	%f30, [%rd11];
	ld.global.f32 	%f31, [%rd2];
	setp.gt.f32 	%p10, %f30, %f31;
	selp.b32 	%r4, -1, 1, %p10;
	ld.global.f32 	%f32, [%rd11+4];
	ld.global.f32 	%f33, [%rd2+4];
	setp.gt.f32 	%p11, %f32, %f33;
	neg.s32 	%r20, %r8;
	selp.b32 	%r5, %r20, %r8, %p11;
	add.s32 	%r6, %r5, %r18;
	setp.gt.s32 	%p12, %r17, 0;
	setp.lt.s32 	%p13, %r17, %r2;
	and.pred  	%p1, %p12, %p13;
	not.pred 	%p14, %p1;
	@%p14 bra 	$L__BB0_4;
	mul.wide.s32 	%rd13, %r4, 4;
	add.s64 	%rd14, %rd3, %rd13;
	ld.global.f32 	%f34, [%rd14];
	mul.f32 	%f35, %f11, %f5;
	fma.rn.f32 	%f36, %f35, %f7, %f34;
	div.rn.f32 	%f37, %f36, %f9;
	st.global.f32 	[%rd14], %f37;
$L__BB0_4:
	setp.lt.s32 	%p15, %r3, 1;
	setp.ge.s32 	%p16, %r3, %r2;
	or.pred  	%p17, %p15, %p16;
	@%p17 bra 	$L__BB0_6;
	mul.wide.s32 	%rd15, %r5, 4;
	add.s64 	%rd16, %rd3, %rd15;
	ld.global.f32 	%f38, [%rd16];
	fma.rn.f32 	%f39, %f6, %f8, %f38;
	div.rn.f32 	%f40, %f39, %f9;
	st.global.f32 	[%rd16], %f40;
$L__BB0_6:
	setp.ge.s32 	%p18, %r3, %r2;
	setp.lt.s32 	%p19, %r3, 1;
	or.pred  	%p21, %p14, %p19;
	or.pred  	%p22, %p18, %p21;
	@%p22 bra 	$L__BB0_8;
	add.s32 	%r21, %r6, %r4;
	mul.wide.s32 	%rd17, %r21, 4;
	add.s64 	%rd18, %rd1, %rd17;
	ld.global.f32 	%f41, [%rd18];
	mul.f32 	%f42, %f11, %f5;
	fma.rn.f32 	%f43, %f42, %f6, %f41;
	div.rn.f32 	%f44, %f43, %f9;
	st.global.f32 	[%rd18], %f44;
$L__BB0_8:
	bar.sync 	0;
	ret;

}
	// .globl	_Z9potencialPfS_S_ifi
.visible .entry _Z9potencialPfS_S_ifi(
	.param .u64 .ptr .align 1 _Z9potencialPfS_S_ifi_param_0,
	.param .u64 .ptr .align 1 _Z9potencialPfS_S_ifi_param_1,
	.param .u64 .ptr .align 1 _Z9potencialPfS_S_ifi_param_2,
	.param .u32 _Z9potencialPfS_S_ifi_param_3,
	.param .f32 _Z9potencialPfS_S_ifi_param_4,
	.param .u32 _Z9potencialPfS_S_ifi_param_5
)
{
	.reg .pred 	%p<8>;
	.reg .b32 	%r<21>;
	.reg .b32 	%f<26>;
	.reg .b64 	%rd<15>;
	.reg .b64 	%fd<9>;

	ld.param.u64 	%rd6, [_Z9potencialPfS_S_ifi_param_0];
	ld.param.u64 	%rd7, [_Z9potencialPfS_S_ifi_param_1];
	ld.param.u64 	%rd8, [_Z9potencialPfS_S_ifi_param_2];
	ld.param.u32 	%r1, [_Z9potencialPfS_S_ifi_param_3];
	ld.param.f32 	%f8, [_Z9potencialPfS_S_ifi_param_4];
	cvta.to.global.u64 	%rd9, %rd7;
	cvta.to.global.u64 	%rd10, %rd6;
	cvta.to.global.u64 	%rd1, %rd8;
	mov.u32 	%r3, %tid.x;
	mov.u32 	%r4, %ntid.x;
	mov.u32 	%r5, %ctaid.x;
	mad.lo.s32 	%r6, %r4, %r5, %r3;
	mov.u32 	%r7, %tid.y;
	mov.u32 	%r8, %ntid.y;
	mov.u32 	%r9, %ctaid.y;
	mad.lo.s32 	%r10, %r8, %r9, %r7;
	mov.b32 	%r12, 1065353216;
	st.global.u32 	[%rd1], %r12;
	add.s32 	%r13, %r1, -1;
	max.s32 	%r14, %r6, %r10;
	setp.lt.s32 	%p2, %r14, %r13;
	setp.gt.s32 	%p3, %r6, 0;
	and.pred  	%p4, %p3, %p2;
	add.s32 	%r15, %r10, -1;
	setp.ne.s32 	%p5, %r10, 0;
	and.pred  	%p1, %p4, %p5;
	mad.lo.s32 	%r16, %r1, %r10, %r1;
	add.s32 	%r17, %r16, %r6;
	mul.wide.s32 	%rd11, %r17, 4;
	add.s64 	%rd2, %rd10, %rd11;
	mad.lo.s32 	%r18, %r1, %r15, %r6;
	mul.wide.s32 	%rd12, %r18, 4;
	add.s64 	%rd3, %rd10, %rd12;
	add.s32 	%r19, %r18, %r1;
	mul.wide.s32 	%rd13, %r1, 4;
	add.s64 	%rd4, %rd3, %rd13;
	cvt.f64.f32 	%fd2, %f8;
	mul.f64 	%fd3, %fd2, 0d402921CAC083126F;
	mul.f64 	%fd1, %fd3, %fd2;
	mul.wide.s32 	%rd14, %r19, 4;
	add.s64 	%rd5, %rd9, %rd14;
	not.pred 	%p6, %p1;
$L__BB1_1:
	mov.b32 	%r20, 0;
	st.global.u32 	[%rd1+4], %r20;
	mov.f32 	%f24, 0f00000000;
	@%p6 bra 	$L__BB1_3;
	ld.global.f32 	%f10, [%rd2];
	ld.global.f32 	%f11, [%rd3];
	add.f32 	%f12, %f10, %f11;
	ld.global.f32 	%f13, [%rd4+4];
	add.f32 	%f14, %f12, %f13;
	ld.global.f32 	%f15, [%rd4+-4];
	add.f32 	%f16, %f14, %f15;
	cvt.f64.f32 	%fd4, %f16;
	ld.global.f32 	%f17, [%rd5];
	cvt.f64.f32 	%fd5, %f17;
	mul.f64 	%fd6, %fd1, %fd5;
	sub.f64 	%fd7, %fd4, %fd6;
	mul.f64 	%fd8, %fd7, 0d3FD0000000000000;
	cvt.rn.f32.f64 	%f25, %fd8;
	ld.global.f32 	%f18, [%rd4];
	sub.f32 	%f19, %f25, %f18;
	fma.rn.f32 	%f20, %f19, %f19, 0f00000000;
	add.f32 	%f24, %f20, 0f00000000;
$L__BB1_3:
	st.global.f32 	[%rd1+4], %f24;
	bar.sync 	0;
	ld.global.f32 	%f6, [%rd4];
	st.global.f32 	[%rd4], %f25;
	ld.global.f32 	%f21, [%rd1+4];
	st.global.f32 	[%rd1], %f21;
	bar.sync 	0;
	ld.global.f32 	%f22, [%rd1];
	setp.ge.f32 	%p7, %f22, 0f358637BD;
	mov.f32 	%f25, %f6;
	@%p7 bra 	$L__BB1_1;
	ret;

}
	// .globl	_Z8gravedadPfS_if
.visible .entry _Z8gravedadPfS_if(
	.param .u64 .ptr .align 1 _Z8gravedadPfS_if_param_0,
	.param .u64 .ptr .align 1 _Z8gravedadPfS_if_param_1,
	.param .u32 _Z8gravedadPfS_if_param_2,
	.param .f32 _Z8gravedadPfS_if_param_3
)
{
	.reg .pred 	%p<4>;
	.reg .b32 	%r<24>;
	.reg .b32 	%f<13>;
	.reg .b64 	%rd<14>;

	ld.param.u64 	%rd1, [_Z8gravedadPfS_if_param_0];
	ld.param.u64 	%rd2, [_Z8gravedadPfS_if_param_1];
	ld.param.u32 	%r4, [_Z8gravedadPfS_if_param_2];
	ld.param.f32 	%f1, [_Z8gravedadPfS_if_param_3];
	mov.u32 	%r5, %tid.x;
	mov.u32 	%r6, %ntid.x;
	mov.u32 	%r7, %ctaid.x;
	mad.lo.s32 	%r8, %r6, %r7, %r5;
	add.s32 	%r1, %r8, 1;
	mov.u32 	%r10, %tid.y;
	mov.u32 	%r11, %ntid.y;
	mov.u32 	%r12, %ctaid.y;
	mad.lo.s32 	%r13, %r11, %r12, %r10;
	add.s32 	%r2, %r13, 1;
	setp.gt.u32 	%p1, %r8, 2147483646;
	add.s32 	%r15, %r4, -1;
	max.s32 	%r16, %r1, %r2;
	setp.ge.s32 	%p2, %r16, %r15;
	or.pred  	%p3, %p2, %p1;
	@%p3 bra 	$L__BB2_2;
	cvta.to.global.u64 	%rd3, %rd1;
	cvta.to.global.u64 	%rd4, %rd2;
	mul.lo.s32 	%r17, %r4, %r2;
	add.s32 	%r18, %r17, %r1;
	mul.wide.s32 	%rd5, %r18, 4;
	add.s64 	%rd6, %rd3, %rd5;
	ld.global.f32 	%f2, [%rd6+4];
	ld.global.f32 	%f3, [%rd6+-4];
	sub.f32 	%f4, %f2, %f3;
	neg.f32 	%f5, %f4;
	add.f32 	%f6, %f1, %f1;
	div.rn.f32 	%f7, %f5, %f6;
	add.s64 	%rd7, %rd4, %rd5;
	st.global.f32 	[%rd7], %f7;
	add.s32 	%r19, %r17, %r4;
	mul.wide.s32 	%rd8, %r4, 4;
	add.s64 	%rd9, %rd6, %rd8;
	ld.global.f32 	%f8, [%rd9];
	shl.b32 	%r20, %r4, 1;
	sub.s32 	%r21, %r19, %r20;
	add.s32 	%r22, %r21, %r1;
	mul.wide.s32 	%rd10, %r22, 4;
	add.s64 	%rd11, %rd3, %rd10;
	ld.global.f32 	%f9, [%rd11];
	sub.f32 	%f10, %f8, %f9;
	neg.f32 	%f11, %f10;
	div.rn.f32 	%f12, %f11, %f6;
	mul.lo.s32 	%r23, %r4, %r4;
	mul.wide.u32 	%rd12, %r23, 4;
	add.s64 	%rd13, %rd7, %rd12;
	st.global.f32 	[%rd13], %f12;
$L__BB2_2:
	bar.sync 	0;
	ret;

}
	// .globl	_Z13actualizacionPfS_S_S_iiS_fffi
.visible .entry _Z13actualizacionPfS_S_S_iiS_fffi(
	.param .u64 .ptr .align 1 _Z13actualizacionPfS_S_S_iiS_fffi_param_0,
	.param .u64 .ptr .align 1 _Z13actualizacionPfS_S_S_iiS_fffi_param_1,
	.param .u64 .ptr .align 1 _Z13actualizacionPfS_S_S_iiS_fffi_param_2,
	.param .u64 .ptr .align 1 _Z13actualizacionPfS_S_S_iiS_fffi_param_3,
	.param .u32 _Z13actualizacionPfS_S_S_iiS_fffi_param_4,
	.param .u32 _Z13actualizacionPfS_S_S_iiS_fffi_param_5,
	.param .u64 .ptr .align 1 _Z13actualizacionPfS_S_S_iiS_fffi_param_6,
	.param .f32 _Z13actualizacionPfS_S_S_iiS_fffi_param_7,
	.param .f32 _Z13actualizacionPfS_S_S_iiS_fffi_param_8,
	.param .f32 _Z13actualizacionPfS_S_S_iiS_fffi_param_9,
	.param .u32 _Z13actualizacionPfS_S_S_iiS_fffi_param_10
)
{
	.reg .pred 	%p<23>;
	.reg .b32 	%r<24>;
	.reg .b32 	%f<88>;
	.reg .b64 	%rd<42>;
	.reg .b64 	%fd<21>;

	ld.param.u64 	%rd8, [_Z13actualizacionPfS_S_S_iiS_fffi_param_1];
	ld.param.u64 	%rd10, [_Z13actualizacionPfS_S_S_iiS_fffi_param_2];
	ld.param.u32 	%r9, [_Z13actualizacionPfS_S_S_iiS_fffi_param_4];
	ld.param.u64 	%rd11, [_Z13actualizacionPfS_S_S_iiS_fffi_param_6];
	ld.param.u32 	%r11, [_Z13actualizacionPfS_S_S_iiS_fffi_param_10];
	cvta.to.global.u64 	%rd1, %rd11;
	cvta.to.global.u64 	%rd2, %rd10;
	mov.u32 	%r12, %tid.x;
	mov.u32 	%r13, %ntid.x;
	mov.u32 	%r14, %ctaid.x;
	mad.lo.s32 	%r1, %r13, %r14, %r12;
	setp.ge.s32 	%p2, %r1, %r9;
	@%p2 bra 	$L__BB3_10;
	ld.param.f32 	%f75, [_Z13actualizacionPfS_S_S_iiS_fffi_param_7];
	ld.param.u32 	%r22, [_Z13actualizacionPfS_S_S_iiS_fffi_param_5];
	cvta.to.global.u64 	%rd12, %rd8;
	shl.b32 	%r2, %r9, 1;
	shl.b32 	%r3, %r1, 1;
	mad.lo.s32 	%r15, %r2, %r11, %r3;
	mul.wide.s32 	%rd13, %r15, 4;
	add.s64 	%rd3, %rd12, %rd13;
	ld.global.f32 	%f1, [%rd3];
	div.rn.f32 	%f2, %f1, %f75;
	ld.global.f32 	%f3, [%rd3+4];
	div.rn.f32 	%f29, %f3, %f75;
	add.s32 	%r4, %r22, -1;
	cvt.rn.f32.s32 	%f30, %r4;
	setp.lt.f32 	%p3, %f2, %f30;
	setp.lt.f32 	%p4, %f29, %f30;
	and.pred  	%p5, %p3, %p4;
	setp.gt.f32 	%p6, %f2, 0f00000000;
	and.pred  	%p7, %p6, %p5;
	setp.gt.f32 	%p8, %f29, 0f00000000;
	and.pred  	%p9, %p7, %p8;
	@%p9 bra 	$L__BB3_3;
	mul.wide.s32 	%rd14, %r3, 4;
	add.s64 	%rd15, %rd1, %rd14;
	ld.global.f32 	%f84, [%rd15];
	bra.uni 	$L__BB3_9;
$L__BB3_3:
	ld.param.f32 	%f79, [_Z13actualizacionPfS_S_S_iiS_fffi_param_9];
	ld.param.f32 	%f77, [_Z13actualizacionPfS_S_S_iiS_fffi_param_8];
	ld.param.f32 	%f76, [_Z13actualizacionPfS_S_S_iiS_fffi_param_7];
	ld.param.u32 	%r23, [_Z13actualizacionPfS_S_S_iiS_fffi_param_5];
	ld.param.u64 	%rd40, [_Z13actualizacionPfS_S_S_iiS_fffi_param_3];
	ld.param.u64 	%rd39, [_Z13actualizacionPfS_S_S_iiS_fffi_param_0];
	mov.f32 	%f33, 0f3F000000;
	add.rz.f32 	%f34, %f2, %f33;
	cvt.rzi.f32.f32 	%f35, %f34;
	cvt.rzi.s32.f32 	%r16, %f35;
	add.rz.f32 	%f36, %f29, %f33;
	cvt.rzi.f32.f32 	%f37, %f36;
	cvt.rzi.s32.f32 	%r5, %f37;
	mad.lo.s32 	%r17, %r5, %r23, %r16;
	shl.b32 	%r18, %r17, 1;
	cvta.to.global.u64 	%rd16, %rd39;
	mul.wide.s32 	%rd17, %r18, 4;
	add.s64 	%rd18, %rd16, %rd17;
	ld.global.f32 	%f38, [%rd18];
	sub.f32 	%f39, %f38, %f1;
	abs.f32 	%f6, %f39;
	ld.global.f32 	%f40, [%rd18+4];
	sub.f32 	%f41, %f40, %f3;
	abs.f32 	%f7, %f41;
	sub.f32 	%f42, %f76, %f6;
	abs.f32 	%f8, %f42;
	sub.f32 	%f43, %f76, %f7;
	abs.f32 	%f9, %f43;
	setp.gt.f32 	%p10, %f38, %f1;
	selp.b32 	%r6, -1, 1, %p10;
	setp.gt.f32 	%p11, %f40, %f3;
	mul.wide.s32 	%rd19, %r3, 4;
	add.s64 	%rd20, %rd2, %rd19;
	ld.global.f32 	%f44, [%rd20];
	cvt.f64.f32 	%fd1, %f44;
	add.s64 	%rd4, %rd1, %rd19;
	ld.global.f32 	%f45, [%rd4];
	mul.f32 	%f46, %f79, %f45;
	cvt.f64.f32 	%fd2, %f46;
	cvt.f64.f32 	%fd3, %f77;
	add.f64 	%fd4, %fd3, %fd3;
	div.rn.f64 	%fd5, %fd2, %fd4;
	add.f64 	%fd6, %fd5, %fd1;
	cvt.rn.f32.f64 	%f86, %fd6;
	fma.rn.f32 	%f47, %f79, %f86, %f1;
	mul.wide.s32 	%rd21, %r2, 4;
	add.s64 	%rd22, %rd3, %rd21;
	st.global.f32 	[%rd22], %f47;
	ld.global.f32 	%f48, [%rd20+4];
	cvt.f64.f32 	%fd7, %f48;
	ld.global.f32 	%f49, [%rd4+4];
	mul.f32 	%f50, %f79, %f49;
	cvt.f64.f32 	%fd8, %f50;
	div.rn.f64 	%fd9, %fd8, %fd4;
	add.f64 	%fd10, %fd9, %fd7;
	cvt.rn.f32.f64 	%f87, %fd10;
	ld.global.f32 	%f51, [%rd3+4];
	fma.rn.f32 	%f52, %f79, %f87, %f51;
	st.global.f32 	[%rd22+4], %f52;
	cvta.to.global.u64 	%rd23, %rd40;
	mul.wide.s32 	%rd24, %r17, 4;
	add.s64 	%rd5, %rd23, %rd24;
	ld.global.f32 	%f53, [%rd5];
	mul.f32 	%f54, %f8, %f53;
	mul.f32 	%f84, %f9, %f54;
	st.global.f32 	[%rd4], %f84;
	mul.lo.s32 	%r19, %r23, %r23;
	mul.wide.u32 	%rd6, %r19, 4;
	add.s64 	%rd25, %rd5, %rd6;
	ld.global.f32 	%f55, [%rd25];
	mul.f32 	%f56, %f8, %f55;
	mul.f32 	%f83, %f9, %f56;
	st.global.f32 	[%rd4+4], %f83;
	neg.s32 	%r20, %r23;
	selp.b32 	%r7, %r20, %r23, %p11;
	add.s32 	%r8, %r7, %r17;
	setp.gt.s32 	%p12, %r16, 0;
	setp.lt.s32 	%p13, %r16, %r4;
	and.pred  	%p1, %p12, %p13;
	not.pred 	%p14, %p1;
	@%p14 bra 	$L__BB3_5;
	mul.wide.s32 	%rd26, %r6, 4;
	add.s64 	%rd27, %rd5, %rd26;
	ld.global.f32 	%f57, [%rd27];
	mul.f32 	%f58, %f6, %f57;
	fma.rn.f32 	%f84, %f9, %f58, %f84;
	st.global.f32 	[%rd4], %f84;
	add.s64 	%rd28, %rd27, %rd6;
	ld.global.f32 	%f59, [%rd28];
	mul.f32 	%f60, %f6, %f59;
	fma.rn.f32 	%f83, %f9, %f60, %f83;
	st.global.f32 	[%rd4+4], %f83;
$L__BB3_5:
	setp.lt.s32 	%p15, %r5, 1;
	setp.ge.s32 	%p16, %r5, %r4;
	or.pred  	%p17, %p15, %p16;
	@%p17 bra 	$L__BB3_7;
	mul.wide.s32 	%rd29, %r7, 4;
	add.s64 	%rd30, %rd5, %rd29;
	ld.global.f32 	%f61, [%rd30];
	mul.f32 	%f62, %f8, %f61;
	fma.rn.f32 	%f84, %f7, %f62, %f84;
	st.global.f32 	[%rd4], %f84;
	add.s64 	%rd31, %rd30, %rd6;
	ld.global.f32 	%f63, [%rd31];
	mul.f32 	%f64, %f8, %f63;
	fma.rn.f32 	%f83, %f7, %f64, %f83;
	st.global.f32 	[%rd4+4], %f83;
$L__BB3_7:
	setp.ge.s32 	%p18, %r5, %r4;
	setp.lt.s32 	%p19, %r5, 1;
	or.pred  	%p21, %p14, %p19;
	or.pred  	%p22, %p18, %p21;
	@%p22 bra 	$L__BB3_9;
	ld.param.u64 	%rd41, [_Z13actualizacionPfS_S_S_iiS_fffi_param_3];
	add.s32 	%r21, %r8, %r6;
	cvta.to.global.u64 	%rd32, %rd41;
	mul.wide.s32 	%rd33, %r21, 4;
	add.s64 	%rd34, %rd32, %rd33;
	ld.global.f32 	%f65, [%rd34];
	mul.f32 	%f66, %f6, %f65;
	fma.rn.f32 	%f84, %f7, %f66, %f84;
	st.global.f32 	[%rd4], %f84;
	add.s64 	%rd35, %rd34, %rd6;
	ld.global.f32 	%f67, [%rd35];
	mul.f32 	%f68, %f6, %f67;
	fma.rn.f32 	%f69, %f7, %f68, %f83;
	st.global.f32 	[%rd4+4], %f69;
$L__BB3_9:
	ld.param.f32 	%f80, [_Z13actualizacionPfS_S_S_iiS_fffi_param_9];
	ld.param.f32 	%f78, [_Z13actualizacionPfS_S_S_iiS_fffi_param_8];
	cvt.f64.f32 	%fd11, %f86;
	mul.f32 	%f70, %f80, %f84;
	cvt.f64.f32 	%fd12, %f70;
	cvt.f64.f32 	%fd13, %f78;
	add.f64 	%fd14, %fd13, %fd13;
	div.rn.f64 	%fd15, %fd12, %fd14;
	add.f64 	%fd16, %fd15, %fd11;
	cvt.rn.f32.f64 	%f71, %fd16;
	mul.wide.s32 	%rd36, %r3, 4;
	add.s64 	%rd37, %rd2, %rd36;
	st.global.f32 	[%rd37], %f71;
	cvt.f64.f32 	%fd17, %f87;
	add.s64 	%rd38, %rd1, %rd36;
	ld.global.f32 	%f72, [%rd38+4];
	mul.f32 	%f73, %f80, %f72;
	cvt.f64.f32 	%fd18, %f73;
	div.rn.f64 	%fd19, %fd18, %fd14;
	add.f64 	%fd20, %fd19, %fd17;
	cvt.rn.f32.f64 	%f74, %fd20;
	st.global.f32 	[%rd37+4], %f74;
$L__BB3_10:
	bar.sync 	0;
	ret;

}


// ===== COMPILED SASS (sm_100) =====

	.target	sm_100

	.elftype	@"ET_EXEC"


//--------------------- .note.nv.tkinfo           --------------------------
	.section	.note.nv.tkinfo,"",@"SHT_NOTE"
	.sectionflags	@"SHF_NOTE_NV_TKINFO"
	.tkinfo
        /*0018*/ 	.word	0x00000002
        /*0030*/ 	.string	""
        /*0030*/ 	.string	"ptxas"
        /*0030*/ 	.string	"Cuda compilation tools, release 13.0, V13.0.88"
        /*0030*/ 	.string	"Build cuda_13.0.r13.0/compiler.36424714_0"
        /*0030*/ 	.string	"-arch sm_100 -m 64 "



//--------------------- .note.nv.cuinfo           --------------------------
	.section	.note.nv.cuinfo,"",@"SHT_NOTE"
	.sectionflags	@"SHF_NOTE_NV_CUINFO"
        /*0018*/ 	.short	0x0002
        /*001a*/ 	.short	0x0064
        /*001c*/ 	.short	0x0082
	.zero		2


//--------------------- .nv.info                  --------------------------
	.section	.nv.info,"",@"SHT_CUDA_INFO"
	.align	4


	//----- nvinfo : EIATTR_REGCOUNT
	.align		4
        /*0000*/ 	.byte	0x04, 0x2f
        /*0002*/ 	.short	(.L_1 - .L_0)
	.align		4
.L_0:
        /*0004*/ 	.word	index@(_Z11masa_grillaPfS_S_fiifi)
        /*0008*/ 	.word	0x00000020


	//----- nvinfo : EIATTR_FRAME_SIZE
	.align		4
.L_1:
        /*000c*/ 	.byte	0x04, 0x11
        /*000e*/ 	.short	(.L_3 - .L_2)
	.align		4
.L_2:
        /*0010*/ 	.word	index@($__internal_3_$__cuda_sm3x_div_rn_noftz_f32_slowpath)
        /*0014*/ 	.word	0x00000000


	//----- nvinfo : EIATTR_FRAME_SIZE
	.align		4
.L_3:
        /*0018*/ 	.byte	0x04, 0x11
        /*001a*/ 	.short	(.L_5 - .L_4)
	.align		4
.L_4:
        /*001c*/ 	.word	index@(_Z11masa_grillaPfS_S_fiifi)
        /*0020*/ 	.word	0x00000000


	//----- nvinfo : EIATTR_REGCOUNT
	.align		4
.L_5:
        /*0024*/ 	.byte	0x04, 0x2f
        /*0026*/ 	.short	(.L_7 - .L_6)
	.align		4
.L_6:
        /*0028*/ 	.word	index@(_Z9potencialPfS_S_ifi)
        /*002c*/ 	.word	0x00000018


	//----- nvinfo : EIATTR_FRAME_SIZE
	.align		4
.L_7:
        /*0030*/ 	.byte	0x04, 0x11
        /*0032*/ 	.short	(.L_9 - .L_8)
	.align		4
.L_8:
        /*0034*/ 	.word	index@(_Z9potencialPfS_S_ifi)
        /*0038*/ 	.word	0x00000000


	//----- nvinfo : EIATTR_REGCOUNT
	.align		4
.L_9:
        /*003c*/ 	.byte	0x04, 0x2f
        /*003e*/ 	.short	(.L_11 - .L_10)
	.align		4
.L_10:
        /*0040*/ 	.word	index@(_Z8gravedadPfS_if)
        /*0044*/ 	.word	0x00000015


	//----- nvinfo : EIATTR_FRAME_SIZE
	.align		4
.L_11:
        /*0048*/ 	.byte	0x04, 0x11
        /*004a*/ 	.short	(.L_13 - .L_12)
	.align		4
.L_12:
        /*004c*/ 	.word	index@($__internal_2_$__cuda_sm3x_div_rn_noftz_f32_slowpath)
        /*0050*/ 	.word	0x00000000


	//----- nvinfo : EIATTR_FRAME_SIZE
	.align		4
.L_13:
        /*0054*/ 	.byte	0x04, 0x11
        /*0056*/ 	.short	(.L_15 - .L_14)
	.align		4
.L_14:
        /*0058*/ 	.word	index@(_Z8gravedadPfS_if)
        /*005c*/ 	.word	0x00000000


	//----- nvinfo : EIATTR_REGCOUNT
	.align		4
.L_15:
        /*0060*/ 	.byte	0x04, 0x2f
        /*0062*/ 	.short	(.L_17 - .L_16)
	.align		4
.L_16:
        /*0064*/ 	.word	index@(_Z13actualizacionPfS_S_S_iiS_fffi)
        /*0068*/ 	.word	0x0000002e


	//----- nvinfo : EIATTR_FRAME_SIZE
	.align		4
.L_17:
        /*006c*/ 	.byte	0x04, 0x11
        /*006e*/ 	.short	(.L_19 - .L_18)
	.align		4
.L_18:
        /*0070*/ 	.word	index@($__internal_1_$__cuda_sm3x_div_rn_noftz_f32_slowpath)
        /*0074*/ 	.word	0x00000000


	//----- nvinfo : EIATTR_FRAME_SIZE
	.align		4
.L_19:
        /*0078*/ 	.byte	0x04, 0x11
        /*007a*/ 	.short	(.L_21 - .L_20)
	.align		4
.L_20:
        /*007c*/ 	.word	index@($__internal_0_$__cuda_sm20_div_rn_f64_full)
        /*0080*/ 	.word	0x00000000


	//----- nvinfo : EIATTR_FRAME_SIZE
	.align		4
.L_21:
        /*0084*/ 	.byte	0x04, 0x11
        /*0086*/ 	.short	(.L_23 - .L_22)
	.align		4
.L_22:
        /*0088*/ 	.word	index@(_Z13actualizacionPfS_S_S_iiS_fffi)
        /*008c*/ 	.word	0x00000000


	//----- nvinfo : EIATTR_MIN_STACK_SIZE
	.align		4
.L_23:
        /*0090*/ 	.byte	0x04, 0x12
        /*0092*/ 	.short	(.L_25 - .L_24)
	.align		4
.L_24:
        /*0094*/ 	.word	index@(_Z13actualizacionPfS_S_S_iiS_fffi)
        /*0098*/ 	.word	0x00000000


	//----- nvinfo : EIATTR_MIN_STACK_SIZE
	.align		4
.L_25:
        /*009c*/ 	.byte	0x04, 0x12
        /*009e*/ 	.short	(.L_27 - .L_26)
	.align		4
.L_26:
        /*00a0*/ 	.word	index@(_Z8gravedadPfS_if)
        /*00a4*/ 	.word	0x00000000


	//----- nvinfo : EIATTR_MIN_STACK_SIZE
	.align		4
.L_27:
        /*00a8*/ 	.byte	0x04, 0x12
        /*00aa*/ 	.short	(.L_29 - .L_28)
	.align		4
.L_28:
        /*00ac*/ 	.word	index@(_Z9potencialPfS_S_ifi)
        /*00b0*/ 	.word	0x00000000


	//----- nvinfo : EIATTR_MIN_STACK_SIZE
	.align		4
.L_29:
        /*00b4*/ 	.byte	0x04, 0x12
        /*00b6*/ 	.short	(.L_31 - .L_30)
	.align		4
.L_30:
        /*00b8*/ 	.word	index@(_Z11masa_grillaPfS_S_fiifi)
        /*00bc*/ 	.word	0x00000000
.L_31:


//--------------------- .nv.compat                --------------------------
	.section	.nv.compat,"",@"SHT_CUDA_COMPAT_INFO"
	.align	4
        /*0000*/ 	.byte	0x02, 0x09, 0x00, 0x00, 0x02, 0x02, 0x01, 0x00, 0x02, 0x05, 0x05, 0x00, 0x03, 0x07, 0x01, 0x01
        /*0010*/ 	.byte	0x02, 0x03, 0x00, 0x00, 0x02, 0x06, 0x01, 0x00, 0x04, 0x0b, 0x08, 0x00, 0x01, 0x00, 0x00, 0x00
        /*0020*/ 	.byte	0x00, 0x00, 0x00, 0x00


//--------------------- .nv.info._Z13actualizacionPfS_S_S_iiS_fffi --------------------------
	.section	.nv.info._Z13actualizacionPfS_S_S_iiS_fffi,"",@"SHT_CUDA_INFO"
	.sectionflags	@""
	.align	4


	//----- nvinfo : EIATTR_CUDA_API_VERSION
	.align		4
        /*0000*/ 	.byte	0x04, 0x37
        /*0002*/ 	.short	(.L_33 - .L_32)
.L_32:
        /*0004*/ 	.word	0x00000082


	//----- nvinfo : EIATTR_KPARAM_INFO
	.align		4
.L_33:
        /*0008*/ 	.byte	0x04, 0x17
        /*000a*/ 	.short	(.L_35 - .L_34)
.L_34:
        /*000c*/ 	.word	0x00000000
        /*0010*/ 	.short	0x000a
        /*0012*/ 	.short	0x003c
        /*0014*/ 	.byte	0x00, 0xf0, 0x11, 0x00


	//----- nvinfo : EIATTR_KPARAM_INFO
	.align		4
.L_35:
        /*0018*/ 	.byte	0x04, 0x17
        /*001a*/ 	.short	(.L_37 - .L_36)
.L_36:
        /*001c*/ 	.word	0x00000000
        /*0020*/ 	.short	0x0009
        /*0022*/ 	.short	0x0038
        /*0024*/ 	.byte	0x00, 0xf0, 0x11, 0x00


	//----- nvinfo : EIATTR_KPARAM_INFO
	.align		4
.L_37:
        /*0028*/ 	.byte	0x04, 0x17
        /*002a*/ 	.short	(.L_39 - .L_38)
.L_38:
        /*002c*/ 	.word	0x00000000
        /*0030*/ 	.short	0x0008
        /*0032*/ 	.short	0x0034
        /*0034*/ 	.byte	0x00, 0xf0, 0x11, 0x00


	//----- nvinfo : EIATTR_KPARAM_INFO
	.align		4
.L_39:
        /*0038*/ 	.byte	0x04, 0x17
        /*003a*/ 	.short	(.L_41 - .L_40)
.L_40:
        /*003c*/ 	.word	0x00000000
        /*0040*/ 	.short	0x0007
        /*0042*/ 	.short	0x0030
        /*0044*/ 	.byte	0x00, 0xf0, 0x11, 0x00


	//----- nvinfo : EIATTR_KPARAM_INFO
	.align		4
.L_41:
        /*0048*/ 	.byte	0x04, 0x17
        /*004a*/ 	.short	(.L_43 - .L_42)
.L_42:
        /*004c*/ 	.word	0x00000000
        /*0050*/ 	.short	0x0006
        /*0052*/ 	.short	0x0028
        /*0054*/ 	.byte	0x00, 0xf5, 0x21, 0x00


	//----- nvinfo : EIATTR_KPARAM_INFO
	.align		4
.L_43:
        /*0058*/ 	.byte	0x04, 0x17
        /*005a*/ 	.short	(.L_45 - .L_44)
.L_44:
        /*005c*/ 	.word	0x00000000
        /*0060*/ 	.short	0x0005
        /*0062*/ 	.short	0x0024
        /*0064*/ 	.byte	0x00, 0xf0, 0x11, 0x00


	//----- nvinfo : EIATTR_KPARAM_INFO
	.align		4
.L_45:
        /*0068*/ 	.byte	0x04, 0x17
        /*006a*/ 	.short	(.L_47 - .L_46)
.L_46:
        /*006c*/ 	.word	0x00000000
        /*0070*/ 	.short	0x0004
        /*0072*/ 	.short	0x0020
        /*0074*/ 	.byte	0x00, 0xf0, 0x11, 0x00


	//----- nvinfo : EIATTR_KPARAM_INFO
	.align		4
.L_47:
        /*0078*/ 	.byte	0x04, 0x17
        /*007a*/ 	.short	(.L_49 - .L_48)
.L_48:
        /*007c*/ 	.word	0x00000000
        /*0080*/ 	.short	0x0003
        /*0082*/ 	.short	0x0018
        /*0084*/ 	.byte	0x00, 0xf5, 0x21, 0x00


	//----- nvinfo : EIATTR_KPARAM_INFO
	.align		4
.L_49:
        /*0088*/ 	.byte	0x04, 0x17
        /*008a*/ 	.short	(.L_51 - .L_50)
.L_50:
        /*008c*/ 	.word	0x00000000
        /*0090*/ 	.short	0x0002
        /*0092*/ 	.short	0x0010
        /*0094*/ 	.byte	0x00, 0xf5, 0x21, 0x00


	//----- nvinfo : EIATTR_KPARAM_INFO
	.align		4
.L_51:
        /*0098*/ 	.byte	0x04, 0x17
        /*009a*/ 	.short	(.L_53 - .L_52)
.L_52:
        /*009c*/ 	.word	0x00000000
        /*00a0*/ 	.short	0x0001
        /*00a2*/ 	.short	0x0008
        /*00a4*/ 	.byte	0x00, 0xf5, 0x21, 0x00


	//----- nvinfo : EIATTR_KPARAM_INFO
	.align		4
.L_53:
        /*00a8*/ 	.byte	0x04, 0x17
        /*00aa*/ 	.short	(.L_55 - .L_54)
.L_54:
        /*00ac*/ 	.word	0x00000000
        /*00b0*/ 	.short	0x0000
        /*00b2*/ 	.short	0x0000
        /*00b4*/ 	.byte	0x00, 0xf5, 0x21, 0x00


	//----- nvinfo : EIATTR_SPARSE_MMA_MASK
	.align		4
.L_55:
        /*00b8*/ 	.byte	0x03, 0x50
        /*00ba*/ 	.short	0x0000


	//----- nvinfo : EIATTR_MAXREG_COUNT
	.align		4
        /*00bc*/ 	.byte	0x03, 0x1b
        /*00be*/ 	.short	0x00ff


	//----- nvinfo : EIATTR_NUM_BARRIERS
	.align		4
        /*00c0*/ 	.byte	0x02, 0x4c
        /*00c2*/ 	.byte	0x01
	.zero		1


	//----- nvinfo : EIATTR_MERCURY_ISA_VERSION
	.align		4
        /*00c4*/ 	.byte	0x03, 0x5f
        /*00c6*/ 	.short	0x0101


	//----- nvinfo : EIATTR_VRC_CTA_INIT_COUNT
	.align		4
        /*00c8*/ 	.byte	0x02, 0x4a
	.zero		1
	.zero		1


	//----- nvinfo : EIATTR_EXIT_INSTR_OFFSETS
	.align		4
        /*00cc*/ 	.byte	0x04, 0x1c
        /*00ce*/ 	.short	(.L_57 - .L_56)


	//   ....[0]....
.L_56:
        /*00d0*/ 	.word	0x000013b0


	//----- nvinfo : EIATTR_CRS_STACK_SIZE
	.align		4
.L_57:
        /*00d4*/ 	.byte	0x04, 0x1e
        /*00d6*/ 	.short	(.L_59 - .L_58)
.L_58:
        /*00d8*/ 	.word	0x00000000


	//----- nvinfo : EIATTR_CBANK_PARAM_SIZE
	.align		4
.L_59:
        /*00dc*/ 	.byte	0x03, 0x19
        /*00de*/ 	.short	0x0040


	//----- nvinfo : EIATTR_PARAM_CBANK
	.align		4
        /*00e0*/ 	.byte	0x04, 0x0a
        /*00e2*/ 	.short	(.L_61 - .L_60)
	.align		4
.L_60:
        /*00e4*/ 	.word	index@(.nv.constant0._Z13actualizacionPfS_S_S_iiS_fffi)
        /*00e8*/ 	.short	0x0380
        /*00ea*/ 	.short	0x0040


	//----- nvinfo : EIATTR_SW_WAR
	.align		4
.L_61:
        /*00ec*/ 	.byte	0x04, 0x36
        /*00ee*/ 	.short	(.L_63 - .L_62)
.L_62:
        /*00f0*/ 	.word	0x00000008
.L_63:


//--------------------- .nv.info._Z8gravedadPfS_if --------------------------
	.section	.nv.info._Z8gravedadPfS_if,"",@"SHT_CUDA_INFO"
	.sectionflags	@""
	.align	4


	//----- nvinfo : EIATTR_CUDA_API_VERSION
	.align		4
        /*0000*/ 	.byte	0x04, 0x37
        /*0002*/ 	.short	(.L_65 - .L_64)
.L_64:
        /*0004*/ 	.word	0x00000082


	//----- nvinfo : EIATTR_KPARAM_INFO
	.align		4
.L_65:
        /*0008*/ 	.byte	0x04, 0x17
        /*000a*/ 	.short	(.L_67 - .L_66)
.L_66:
        /*000c*/ 	.word	0x00000000
        /*0010*/ 	.short	0x0003
        /*0012*/ 	.short	0x0014
        /*0014*/ 	.byte	0x00, 0xf0, 0x11, 0x00


	//----- nvinfo : EIATTR_KPARAM_INFO
	.align		4
.L_67:
        /*0018*/ 	.byte	0x04, 0x17
        /*001a*/ 	.short	(.L_69 - .L_68)
.L_68:
        /*001c*/ 	.word	0x00000000
        /*0020*/ 	.short	0x0002
        /*0022*/ 	.short	0x0010
        /*0024*/ 	.byte	0x00, 0xf0, 0x11, 0x00


	//----- nvinfo : EIATTR_KPARAM_INFO
	.align		4
.L_69:
        /*0028*/ 	.byte	0x04, 0x17
        /*002a*/ 	.short	(.L_71 - .L_70)
.L_70:
        /*002c*/ 	.word	0x00000000
        /*0030*/ 	.short	0x0001
        /*0032*/ 	.short	0x0008
        /*0034*/ 	.byte	0x00, 0xf5, 0x21, 0x00


	//----- nvinfo : EIATTR_KPARAM_INFO
	.align		4
.L_71:
        /*0038*/ 	.byte	0x04, 0x17
        /*003a*/ 	.short	(.L_73 - .L_72)
.L_72:
        /*003c*/ 	.word	0x00000000
        /*0040*/ 	.short	0x0000
        /*0042*/ 	.short	0x0000
        /*0044*/ 	.byte	0x00, 0xf5, 0x21, 0x00


	//----- nvinfo : EIATTR_SPARSE_MMA_MASK
	.align		4
.L_73:
        /*0048*/ 	.byte	0x03, 0x50
        /*004a*/ 	.short	0x0000


	//----- nvinfo : EIATTR_MAXREG_COUNT
	.align		4
        /*004c*/ 	.byte	0x03, 0x1b
        /*004e*/ 	.short	0x00ff


	//----- nvinfo : EIATTR_NUM_BARRIERS
	.align		4
        /*0050*/ 	.byte	0x02, 0x4c
        /*0052*/ 	.byte	0x01
	.zero		1


	//----- nvinfo : EIATTR_MERCURY_ISA_VERSION
	.align		4
        /*0054*/ 	.byte	0x03, 0x5f
        /*0056*/ 	.short	0x0101


	//----- nvinfo : EIATTR_VRC_CTA_INIT_COUNT
	.align		4
        /*0058*/ 	.byte	0x02, 0x4a
	.zero		1
	.zero		1


	//----- nvinfo : EIATTR_EXIT_INSTR_OFFSETS
	.align		4
        /*005c*/ 	.byte	0x04, 0x1c
        /*005e*/ 	.short	(.L_75 - .L_74)


	//   ....[0]....
.L_74:
        /*0060*/ 	.word	0x00000570


	//----- nvinfo : EIATTR_CRS_STACK_SIZE
	.align		4
.L_75:
        /*0064*/ 	.byte	0x04, 0x1e
        /*0066*/ 	.short	(.L_77 - .L_76)
.L_76:
        /*0068*/ 	.word	0x00000000


	//----- nvinfo : EIATTR_CBANK_PARAM_SIZE
	.align		4
.L_77:
        /*006c*/ 	.byte	0x03, 0x19
        /*006e*/ 	.short	0x0018


	//----- nvinfo : EIATTR_PARAM_CBANK
	.align		4
        /*0070*/ 	.byte	0x04, 0x0a
        /*0072*/ 	.short	(.L_79 - .L_78)
	.align		4
.L_78:
        /*0074*/ 	.word	index@(.nv.constant0._Z8gravedadPfS_if)
        /*0078*/ 	.short	0x0380
        /*007a*/ 	.short	0x0018


	//----- nvinfo : EIATTR_SW_WAR
	.align		4
.L_79:
        /*007c*/ 	.byte	0x04, 0x36
        /*007e*/ 	.short	(.L_81 - .L_80)
.L_80:
        /*0080*/ 	.word	0x00000008
.L_81:


//--------------------- .nv.info._Z9potencialPfS_S_ifi --------------------------
	.section	.nv.info._Z9potencialPfS_S_ifi,"",@"SHT_CUDA_INFO"
	.sectionflags	@""
	.align	4


	//----- nvinfo : EIATTR_CUDA_API_VERSION
	.align		4
        /*0000*/ 	.byte	0x04, 0x37
        /*0002*/ 	.short	(.L_83 - .L_82)
.L_82:
        /*0004*/ 	.word	0x00000082


	//----- nvinfo : EIATTR_KPARAM_INFO
	.align		4
.L_83:
        /*0008*/ 	.byte	0x04, 0x17
        /*000a*/ 	.short	(.L_85 - .L_84)
.L_84:
        /*000c*/ 	.word	0x00000000
        /*0010*/ 	.short	0x0005
        /*0012*/ 	.short	0x0020
        /*0014*/ 	.byte	0x00, 0xf0, 0x11, 0x00


	//----- nvinfo : EIATTR_KPARAM_INFO
	.align		4
.L_85:
        /*0018*/ 	.byte	0x04, 0x17
        /*001a*/ 	.short	(.L_87 - .L_86)
.L_86:
        /*001c*/ 	.word	0x00000000
        /*0020*/ 	.short	0x0004
        /*0022*/ 	.short	0x001c
        /*0024*/ 	.byte	0x00, 0xf0, 0x11, 0x00


	//----- nvinfo : EIATTR_KPARAM_INFO
	.align		4
.L_87:
        /*0028*/ 	.byte	0x04, 0x17
        /*002a*/ 	.short	(.L_89 - .L_88)
.L_88:
        /*002c*/ 	.word	0x00000000
        /*0030*/ 	.short	0x0003
        /*0032*/ 	.short	0x0018
        /*0034*/ 	.byte	0x00, 0xf0, 0x11, 0x00


	//----- nvinfo : EIATTR_KPARAM_INFO
	.align		4
.L_89:
        /*0038*/ 	.byte	0x04, 0x17
        /*003a*/ 	.short	(.L_91 - .L_90)
.L_90:
        /*003c*/ 	.word	0x00000000
        /*0040*/ 	.short	0x0002
        /*0042*/ 	.short	0x0010
        /*0044*/ 	.byte	0x00, 0xf5, 0x21, 0x00


	//----- nvinfo : EIATTR_KPARAM_INFO
	.align		4
.L_91:
        /*0048*/ 	.byte	0x04, 0x17
        /*004a*/ 	.short	(.L_93 - .L_92)
.L_92:
        /*004c*/ 	.word	0x00000000
        /*0050*/ 	.short	0x0001
        /*0052*/ 	.short	0x0008
        /*0054*/ 	.byte	0x00, 0xf5, 0x21, 0x00


	//----- nvinfo : EIATTR_KPARAM_INFO
	.align		4
.L_93:
        /*0058*/ 	.byte	0x04, 0x17
        /*005a*/ 	.short	(.L_95 - .L_94)
.L_94:
        /*005c*/ 	.word	0x00000000
        /*0060*/ 	.short	0x0000
        /*0062*/ 	.short	0x0000
        /*0064*/ 	.byte	0x00, 0xf5, 0x21, 0x00


	//----- nvinfo : EIATTR_SPARSE_MMA_MASK
	.align		4
.L_95:
        /*0068*/ 	.byte	0x03, 0x50
        /*006a*/ 	.short	0x0000


	//----- nvinfo : EIATTR_MAXREG_COUNT
	.align		4
        /*006c*/ 	.byte	0x03, 0x1b
        /*006e*/ 	.short	0x00ff


	//----- nvinfo : EIATTR_NUM_BARRIERS
	.align		4
        /*0070*/ 	.byte	0x02, 0x4c
        /*0072*/ 	.byte	0x01
	.zero		1


	//----- nvinfo : EIATTR_MERCURY_ISA_VERSION
	.align		4
        /*0074*/ 	.byte	0x03, 0x5f
        /*0076*/ 	.short	0x0101


	//----- nvinfo : EIATTR_VRC_CTA_INIT_COUNT
	.align		4
        /*0078*/ 	.byte	0x02, 0x4a
	.zero		1
	.zero		1


	//----- nvinfo : EIATTR_EXIT_INSTR_OFFSETS
	.align		4
        /*007c*/ 	.byte	0x04, 0x1c
        /*007e*/ 	.short	(.L_97 - .L_96)


	//   ....[0]....
.L_96:
        /*0080*/ 	.word	0x00000440


	//----- nvinfo : EIATTR_CRS_STACK_SIZE
	.align		4
.L_97:
        /*0084*/ 	.byte	0x04, 0x1e
        /*0086*/ 	.short	(.L_99 - .L_98)
.L_98:
        /*0088*/ 	.word	0x00000000


	//----- nvinfo : EIATTR_CBANK_PARAM_SIZE
	.align		4
.L_99:
        /*008c*/ 	.byte	0x03, 0x19
        /*008e*/ 	.short	0x0024


	//----- nvinfo : EIATTR_PARAM_CBANK
	.align		4
        /*0090*/ 	.byte	0x04, 0x0a
        /*0092*/ 	.short	(.L_101 - .L_100)
	.align		4
.L_100:
        /*0094*/ 	.word	index@(.nv.constant0._Z9potencialPfS_S_ifi)
        /*0098*/ 	.short	0x0380
        /*009a*/ 	.short	0x0024


	//----- nvinfo : EIATTR_SW_WAR
	.align		4
.L_101:
        /*009c*/ 	.byte	0x04, 0x36
        /*009e*/ 	.short	(.L_103 - .L_102)
.L_102:
        /*00a0*/ 	.word	0x00000008
.L_103:


//--------------------- .nv.info._Z11masa_grillaPfS_S_fiifi --------------------------
	.section	.nv.info._Z11masa_grillaPfS_S_fiifi,"",@"SHT_CUDA_INFO"
	.sectionflags	@""
	.align	4


	//----- nvinfo : EIATTR_CUDA_API_VERSION
	.align		4
        /*0000*/ 	.byte	0x04, 0x37
        /*0002*/ 	.short	(.L_105 - .L_104)
.L_104:
        /*0004*/ 	.word	0x00000082


	//----- nvinfo : EIATTR_KPARAM_INFO
	.align		4
.L_105:
        /*0008*/ 	.byte	0x04, 0x17
        /*000a*/ 	.short	(.L_107 - .L_106)
.L_106:
        /*000c*/ 	.word	0x00000000
        /*0010*/ 	.short	0x0007
        /*0012*/ 	.short	0x0028
        /*0014*/ 	.byte	0x00, 0xf0, 0x11, 0x00


	//----- nvinfo : EIATTR_KPARAM_INFO
	.align		4
.L_107:
        /*0018*/ 	.byte	0x04, 0x17
        /*001a*/ 	.short	(.L_109 - .L_108)
.L_108:
        /*001c*/ 	.word	0x00000000
        /*0020*/ 	.short	0x0006
        /*0022*/ 	.short	0x0024
        /*0024*/ 	.byte	0x00, 0xf0, 0x11, 0x00


	//----- nvinfo : EIATTR_KPARAM_INFO
	.align		4
.L_109:
        /*0028*/ 	.byte	0x04, 0x17
        /*002a*/ 	.short	(.L_111 - .L_110)
.L_110:
        /*002c*/ 	.word	0x00000000
        /*0030*/ 	.short	0x0005
        /*0032*/ 	.short	0x0020
        /*0034*/ 	.byte	0x00, 0xf0, 0x11, 0x00


	//----- nvinfo : EIATTR_KPARAM_INFO
	.align		4
.L_111:
        /*0038*/ 	.byte	0x04, 0x17
        /*003a*/ 	.short	(.L_113 - .L_112)
.L_112:
        /*003c*/ 	.word	0x00000000
        /*0040*/ 	.short	0x0004
        /*0042*/ 	.short	0x001c
        /*0044*/ 	.byte	0x00, 0xf0, 0x11, 0x00


	//----- nvinfo : EIATTR_KPARAM_INFO
	.align		4
.L_113:
        /*0048*/ 	.byte	0x04, 0x17
        /*004a*/ 	.short	(.L_115 - .L_114)
.L_114:
        /*004c*/ 	.word	0x00000000
        /*0050*/ 	.short	0x0003
        /*0052*/ 	.short	0x0018
        /*0054*/ 	.byte	0x00, 0xf0, 0x11, 0x00


	//----- nvinfo : EIATTR_KPARAM_INFO
	.align		4
.L_115:
        /*0058*/ 	.byte	0x04, 0x17
        /*005a*/ 	.short	(.L_117 - .L_116)
.L_116:
        /*005c*/ 	.word	0x00000000
        /*0060*/ 	.short	0x0002
        /*0062*/ 	.short	0x0010
        /*0064*/ 	.byte	0x00, 0xf5, 0x21, 0x00


	//----- nvinfo : EIATTR_KPARAM_INFO
	.align		4
.L_117:
        /*0068*/ 	.byte	0x04, 0x17
        /*006a*/ 	.short	(.L_119 - .L_118)
.L_118:
        /*006c*/ 	.word	0x00000000
        /*0070*/ 	.short	0x0001
        /*0072*/ 	.short	0x0008
        /*0074*/ 	.byte	0x00, 0xf5, 0x21, 0x00


	//----- nvinfo : EIATTR_KPARAM_INFO
	.align		4
.L_119:
        /*0078*/ 	.byte	0x04, 0x17
        /*007a*/ 	.short	(.L_121 - .L_120)
.L_120:
        /*007c*/ 	.word	0x00000000
        /*0080*/ 	.short	0x0000
        /*0082*/ 	.short	0x0000
        /*0084*/ 	.byte	0x00, 0xf5, 0x21, 0x00


	//----- nvinfo : EIATTR_SPARSE_MMA_MASK
	.align		4
.L_121:
        /*0088*/ 	.byte	0x03, 0x50
        /*008a*/ 	.short	0x0000


	//----- nvinfo : EIATTR_MAXREG_COUNT
	.align		4
        /*008c*/ 	.byte	0x03, 0x1b
        /*008e*/ 	.short	0x00ff


	//----- nvinfo : EIATTR_NUM_BARRIERS
	.align		4
        /*0090*/ 	.byte	0x02, 0x4c
        /*0092*/ 	.byte	0x01
	.zero		1


	//----- nvinfo : EIATTR_MERCURY_ISA_VERSION
	.align		4
        /*0094*/ 	.byte	0x03, 0x5f
        /*0096*/ 	.short	0x0101


	//----- nvinfo : EIATTR_VRC_CTA_INIT_COUNT
	.align		4
        /*0098*/ 	.byte	0x02, 0x4a
	.zero		1
	.zero		1


	//----- nvinfo : EIATTR_EXIT_INSTR_OFFSETS
	.align		4
        /*009c*/ 	.byte	0x04, 0x1c
        /*009e*/ 	.short	(.L_123 - .L_122)


	//   ....[0]....
.L_122:
        /*00a0*/ 	.word	0x00000cc0


	//----- nvinfo : EIATTR_CRS_STACK_SIZE
	.align		4
.L_123:
        /*00a4*/ 	.byte	0x04, 0x1e
        /*00a6*/ 	.short	(.L_125 - .L_124)
.L_124:
        /*00a8*/ 	.word	0x00000000


	//----- nvinfo : EIATTR_CBANK_PARAM_SIZE
	.align		4
.L_125:
        /*00ac*/ 	.byte	0x03, 0x19
        /*00ae*/ 	.short	0x002c


	//----- nvinfo : EIATTR_PARAM_CBANK
	.align		4
        /*00b0*/ 	.byte	0x04, 0x0a
        /*00b2*/ 	.short	(.L_127 - .L_126)
	.align		4
.L_126:
        /*00b4*/ 	.word	index@(.nv.constant0._Z11masa_grillaPfS_S_fiifi)
        /*00b8*/ 	.short	0x0380
        /*00ba*/ 	.short	0x002c


	//----- nvinfo : EIATTR_SW_WAR
	.align		4
.L_127:
        /*00bc*/ 	.byte	0x04, 0x36
        /*00be*/ 	.short	(.L_129 - .L_128)
.L_128:
        /*00c0*/ 	.word	0x00000008
.L_129:


//--------------------- .nv.callgraph             --------------------------
	.section	.nv.callgraph,"",@"SHT_CUDA_CALLGRAPH"
	.align	4
	.sectionentsize	8
	.align		4
        /*0000*/ 	.word	0x00000000
	.align		4
        /*0004*/ 	.word	0xffffffff
	.align		4
        /*0008*/ 	.word	0x00000000
	.align		4
        /*000c*/ 	.word	0xfffffffe
	.align		4
        /*0010*/ 	.word	0x00000000
	.align		4
        /*0014*/ 	.word	0xfffffffd
	.align		4
        /*0018*/ 	.word	0x00000000
	.align		4
        /*001c*/ 	.word	0xfffffffc


//--------------------- .text._Z13actualizacionPfS_S_S_iiS_fffi --------------------------
	.section	.text._Z13actualizacionPfS_S_S_iiS_fffi,"ax",@progbits
	.align	128
        .global         _Z13actualizacionPfS_S_S_iiS_fffi
        .type           _Z13actualizacionPfS_S_S_iiS_fffi,@function
        .size           _Z13actualizacionPfS_S_S_iiS_fffi,(.L_x_87 - _Z13actualizacionPfS_S_S_iiS_fffi)
        .other          _Z13actualizacionPfS_S_S_iiS_fffi,@"STO_CUDA_ENTRY STV_DEFAULT"
_Z13actualizacionPfS_S_S_iiS_fffi:
.text._Z13actualizacionPfS_S_S_iiS_fffi:
[----:B------:R-:W-:Y:S01]  /*0000*/  LDC R1, c[0x0][0x37c] ;  /* 0x0000df00ff017b82 */ /* 0x000fe20000000800 */
[----:B------:R-:W0:Y:S07]  /*0010*/  S2R R3, SR_TID.X ;  /* 0x0000000000037919 */ /* 0x000e2e0000002100 */
[----:B------:R-:W1:Y:S01]  /*0020*/  LDC R42, c[0x0][0x3a0] ;  /* 0x0000e800ff2a7b82 */ /* 0x000e620000000800 */
[----:B------:R-:W0:Y:S01]  /*0030*/  LDCU UR4, c[0x0][0x360] ;  /* 0x00006c00ff0477ac */ /* 0x000e220008000800 */
[----:B------:R-:W-:Y:S01]  /*0040*/  BSSY.RECONVERGENT B0, `(.L_x_0) ;  /* 0x0000135000007945 */ /* 0x000fe20003800200 */
[----:B------:R-:W0:Y:S02]  /*0050*/  S2R R0, SR_CTAID.X ;  /* 0x0000000000007919 */ /* 0x000e240000002500 */
[----:B0-----:R-:W-:-:S05]  /*0060*/  IMAD R3, R0, UR4, R3 ;  /* 0x0000000400037c24 */ /* 0x001fca000f8e0203 */
[----:B-1----:R-:W-:-:S13]  /*0070*/  ISETP.GE.AND P0, PT, R3, R42, PT ;  /* 0x0000002a0300720c */ /* 0x002fda0003f06270 */
[----:B------:R-:W-:Y:S05]  /*0080*/  @P0 BRA `(.L_x_1) ;  /* 0x0000001000c00947 */ /* 0x000fea0003800000 */
[----:B------:R-:W0:Y:S01]  /*0090*/  LDC.64 R18, c[0x0][0x358] ;  /* 0x0000d600ff127b82 */ /* 0x000e220000000a00 */
[----:B------:R-:W1:Y:S01]  /*00a0*/  LDCU UR4, c[0x0][0x3bc] ;  /* 0x00007780ff0477ac */ /* 0x000e620008000800 */
[----:B------:R-:W-:Y:S02]  /*00b0*/  IMAD.SHL.U32 R42, R42, 0x2, RZ ;  /* 0x000000022a2a7824 */ /* 0x000fe400078e00ff */
[----:B------:R-:W-:-:S04]  /*00c0*/  IMAD.SHL.U32 R3, R3, 0x2, RZ ;  /* 0x0000000203037824 */ /* 0x000fc800078e00ff */
[----:B------:R-:W2:Y:S08]  /*00d0*/  LDC.64 R16, c[0x0][0x388] ;  /* 0x0000e200ff107b82 */ /* 0x000eb00000000a00 */
[----:B------:R-:W3:Y:S01]  /*00e0*/  LDC R7, c[0x0][0x3b0] ;  /* 0x0000ec00ff077b82 */ /* 0x000ee20000000800 */
[----:B-1----:R-:W-:Y:S01]  /*00f0*/  IMAD R5, R42, UR4, R3 ;  /* 0x000000042a057c24 */ /* 0x002fe2000f8e0203 */
[----:B0-----:R-:W-:-:S02]  /*0100*/  R2UR UR6, R18 ;  /* 0x00000000120672ca */ /* 0x001fc400000e0000 */
[----:B------:R-:W-:Y:S01]  /*0110*/  R2UR UR7, R19 ;  /* 0x00000000130772ca */ /* 0x000fe200000e0000 */
[----:B--2---:R-:W-:-:S12]  /*0120*/  IMAD.WIDE R16, R5, 0x4, R16 ;  /* 0x0000000405107825 */ /* 0x004fd800078e0210 */
[----:B------:R-:W2:Y:S01]  /*0130*/  LDG.E R0, desc[UR6][R16.64] ;  /* 0x0000000610007981 */ /* 0x000ea2000c1e1900 */
[----:B---3--:R-:W0:Y:S01]  /*0140*/  MUFU.RCP R4, R7 ;  /* 0x0000000700047308 */ /* 0x008e220000001000 */
[----:B------:R-:W1:Y:S01]  /*0150*/  LDC R2, c[0x0][0x3b0] ;  /* 0x0000ec00ff027b82 */ /* 0x000e620000000800 */
[----:B------:R-:W-:Y:S01]  /*0160*/  BSSY.RECONVERGENT B1, `(.L_x_2) ;  /* 0x000000c000017945 */ /* 0x000fe20003800200 */
[----:B0-----:R-:W-:-:S04]  /*0170*/  FFMA R5, R4, -R7, 1 ;  /* 0x3f80000004057423 */ /* 0x001fc80000000807 */
[----:B------:R-:W-:Y:S01]  /*0180*/  FFMA R5, R4, R5, R4 ;  /* 0x0000000504057223 */ /* 0x000fe20000000004 */
[----:B--2---:R-:W0:Y:S03]  /*0190*/  FCHK P0, R0, R7 ;  /* 0x0000000700007302 */ /* 0x004e260000000000 */
[----:B------:R-:W-:-:S04]  /*01a0*/  FFMA R6, R0, R5, RZ ;  /* 0x0000000500067223 */ /* 0x000fc800000000ff */
[----:B------:R-:W-:-:S04]  /*01b0*/  FFMA R4, R6, -R7, R0 ;  /* 0x8000000706047223 */ /* 0x000fc80000000000 */
[----:B------:R-:W-:Y:S01]  /*01c0*/  FFMA R6, R5, R4, R6 ;  /* 0x0000000405067223 */ /* 0x000fe20000000006 */
[----:B01----:R-:W-:Y:S06]  /*01d0*/  @!P0 BRA `(.L_x_3) ;  /* 0x0000000000108947 */ /* 0x003fec0003800000 */
[----:B------:R-:W-:Y:S01]  /*01e0*/  IMAD.MOV.U32 R5, RZ, RZ, R0 ;  /* 0x000000ffff057224 */ /* 0x000fe200078e0000 */
[----:B------:R-:W-:-:S07]  /*01f0*/  MOV R8, 0x210 ;  /* 0x0000021000087802 */ /* 0x000fce0000000f00 */
[----:B------:R-:W-:Y:S05]  /*0200*/  CALL.REL.NOINC `($__internal_1_$__cuda_sm3x_div_rn_noftz_f32_slowpath) ;  /* 0x0000001400d87944 */ /* 0x000fea0003c00000 */
[----:B------:R-:W-:-:S07]  /*0210*/  IMAD.MOV.U32 R6, RZ, RZ, R7 ;  /* 0x000000ffff067224 */ /* 0x000fce00078e0007 */
.L_x_3:
[----:B------:R-:W-:Y:S05]  /*0220*/  BSYNC.RECONVERGENT B1 ;  /* 0x0000000000017941 */ /* 0x000fea0003800200 */
.L_x_2:
[----:B------:R-:W-:Y:S01]  /*0230*/  R2UR UR4, R18 ;  /* 0x00000000120472ca */ /* 0x000fe200000e0000 */
[----:B------:R-:W0:Y:S01]  /*0240*/  LDC R10, c[0x0][0x3b0] ;  /* 0x0000ec00ff0a7b82 */ /* 0x000e220000000800 */
[----:B------:R-:W-:-:S13]  /*0250*/  R2UR UR5, R19 ;  /* 0x00000000130572ca */ /* 0x000fda00000e0000 */
[----:B------:R-:W2:Y:S01]  /*0260*/  LDG.E R9, desc[UR4][R16.64+0x4] ;  /* 0x0000040410097981 */ /* 0x000ea2000c1e1900 */
[----:B------:R-:W-:Y:S01]  /*0270*/  BSSY.RECONVERGENT B1, `(.L_x_4) ;  /* 0x000000d000017945 */ /* 0x000fe20003800200 */
[----:B0-----:R-:W0:Y:S02]  /*0280*/  MUFU.RCP R5, R10 ;  /* 0x0000000a00057308 */ /* 0x001e240000001000 */
[----:B0-----:R-:W-:-:S04]  /*0290*/  FFMA R4, R5, -R10, 1 ;  /* 0x3f80000005047423 */ /* 0x001fc8000000080a */
[----:B------:R-:W-:Y:S02]  /*02a0*/  FFMA R4, R5, R4, R5 ;  /* 0x0000000405047223 */ /* 0x000fe40000000005 */
[----:B--2---:R-:W0:Y:S02]  /*02b0*/  FCHK P0, R9, R10 ;  /* 0x0000000a09007302 */ /* 0x004e240000000000 */
[----:B------:R-:W-:-:S04]  /*02c0*/  FFMA R8, R4, R9, RZ ;  /* 0x0000000904087223 */ /* 0x000fc800000000ff */
[----:B------:R-:W-:-:S04]  /*02d0*/  FFMA R5, R8, -R10, R9 ;  /* 0x8000000a08057223 */ /* 0x000fc80000000009 */
[----:B------:R-:W-:Y:S01]  /*02e0*/  FFMA R8, R4, R5, R8 ;  /* 0x0000000504087223 */ /* 0x000fe20000000008 */
[----:B0-----:R-:W-:Y:S06]  /*02f0*/  @!P0 BRA `(.L_x_5) ;  /* 0x0000000000108947 */ /* 0x001fec0003800000 */
[----:B------:R-:W-:Y:S01]  /*0300*/  IMAD.MOV.U32 R5, RZ, RZ, R9 ;  /* 0x000000ffff057224 */ /* 0x000fe200078e0009 */
[----:B------:R-:W-:-:S07]  /*0310*/  MOV R8, 0x330 ;  /* 0x0000033000087802 */ /* 0x000fce0000000f00 */
[----:B------:R-:W-:Y:S05]  /*0320*/  CALL.REL.NOINC `($__internal_1_$__cuda_sm3x_div_rn_noftz_f32_slowpath) ;  /* 0x0000001400907944 */ /* 0x000fea0003c00000 */
[----:B------:R-:W-:-:S07]  /*0330*/  IMAD.MOV.U32 R8, RZ, RZ, R7 ;  /* 0x000000ffff087224 */ /* 0x000fce00078e0007 */
.L_x_5:
[----:B------:R-:W-:Y:S05]  /*0340*/  BSYNC.RECONVERGENT B1 ;  /* 0x0000000000017941 */ /* 0x000fea0003800200 */
.L_x_4:
[----:B------:R-:W0:Y:S01]  /*0350*/  LDC R2, c[0x0][0x3a4] ;  /* 0x0000e900ff027b82 */ /* 0x000e220000000800 */
[----:B------:R-:W-:Y:S01]  /*0360*/  FSETP.GT.AND P1, PT, R8, RZ, PT ;  /* 0x000000ff0800720b */ /* 0x000fe20003f24000 */
[----:B------:R-:W-:Y:S01]  /*0370*/  BSSY.RECONVERGENT B1, `(.L_x_6) ;  /* 0x00000b9000017945 */ /* 0x000fe20003800200 */
[----:B0-----:R-:W-:-:S05]  /*0380*/  VIADD R4, R2, 0xffffffff ;  /* 0xffffffff02047836 */ /* 0x001fca0000000000 */
[----:B------:R-:W-:-:S04]  /*0390*/  I2FP.F32.S32 R5, R4 ;  /* 0x0000000400057245 */ /* 0x000fc80000201400 */
[----:B------:R-:W-:-:S04]  /*03a0*/  FSETP.GEU.AND P0, PT, R8, R5, PT ;  /* 0x000000050800720b */ /* 0x000fc80003f0e000 */
[----:B------:R-:W-:-:S04]  /*03b0*/  FSETP.LT.AND P0, PT, R6, R5, !P0 ;  /* 0x000000050600720b */ /* 0x000fc80004701000 */
[----:B------:R-:W-:-:S13]  /*03c0*/  FSETP.GT.AND P0, PT, R6, RZ, P0 ;  /* 0x000000ff0600720b */ /* 0x000fda0000704000 */
[----:B------:R-:W-:Y:S05]  /*03d0*/  @P0 BRA P1, `(.L_x_7) ;  /* 0x0000000000180947 */ /* 0x000fea0000800000 */
[----:B------:R-:W0:Y:S01]  /*03e0*/  LDC.64 R4, c[0x0][0x3a8] ;  /* 0x0000ea00ff047b82 */ /* 0x000e220000000a00 */
[----:B------:R-:W-:Y:S02]  /*03f0*/  R2UR UR4, R18 ;  /* 0x00000000120472ca */ /* 0x000fe400000e0000 */
[----:B------:R-:W-:Y:S01]  /*0400*/  R2UR UR5, R19 ;  /* 0x00000000130572ca */ /* 0x000fe200000e0000 */
[----:B0-----:R-:W-:-:S12]  /*0410*/  IMAD.WIDE R4, R3, 0x4, R4 ;  /* 0x0000000403047825 */ /* 0x001fd800078e0204 */
[----:B------:R0:W5:Y:S01]  /*0420*/  LDG.E R2, desc[UR4][R4.64] ;  /* 0x0000000404027981 */ /* 0x000162000c1e1900 */
[----:B------:R-:W-:Y:S05]  /*0430*/  BRA `(.L_x_8) ;  /* 0x0000000800b07947 */ /* 0x000fea0003800000 */
.L_x_7:
[----:B------:R-:W0:Y:S01]  /*0440*/  LDC.64 R14, c[0x0][0x3a8] ;  /* 0x0000ea00ff0e7b82 */ /* 0x000e220000000a00 */
[----:B------:R-:W-:Y:S02]  /*0450*/  R2UR UR4, R18 ;  /* 0x00000000120472ca */ /* 0x000fe400000e0000 */
[----:B------:R-:W-:Y:S01]  /*0460*/  R2UR UR5, R19 ;  /* 0x00000000130572ca */ /* 0x000fe200000e0000 */
[----:B------:R-:W-:Y:S01]  /*0470*/  FADD.RZ R5, R6, 0.5 ;  /* 0x3f00000006057421 */ /* 0x000fe2000000c000 */
[----:B------:R-:W-:-:S03]  /*0480*/  FADD.RZ R7, R8, 0.5 ;  /* 0x3f00000008077421 */ /* 0x000fc6000000c000 */
[----:B------:R-:W1:Y:S08]  /*0490*/  LDC.64 R12, c[0x0][0x390] ;  /* 0x0000e400ff0c7b82 */ /* 0x000e700000000a00 */
[----:B------:R-:W2:Y:S01]  /*04a0*/  LDC.64 R20, c[0x0][0x380] ;  /* 0x0000e000ff147b82 */ /* 0x000ea20000000a00 */
[----:B0-----:R-:W-:-:S05]  /*04b0*/  IMAD.WIDE R14, R3, 0x4, R14 ;  /* 0x00000004030e7825 */ /* 0x001fca00078e020e */
[----:B------:R-:W3:Y:S01]  /*04c0*/  LDG.E R22, desc[UR4][R14.64] ;  /* 0x000000040e167981 */ /* 0x000ee2000c1e1900 */
[----:B------:R-:W-:Y:S01]  /*04d0*/  F2I.TRUNC.NTZ R5, R5 ;  /* 0x0000000500057305 */ /* 0x000fe2000020f100 */
[C---:B------:R-:W-:Y:S01]  /*04e0*/  R2UR UR8, R18.reuse ;  /* 0x00000000120872ca */ /* 0x040fe200000e0000 */
[----:B-1----:R-:W-:Y:S01]  /*04f0*/  IMAD.WIDE R12, R3, 0x4, R12 ;  /* 0x00000004030c7825 */ /* 0x002fe200078e020c */
[C---:B------:R-:W-:Y:S02]  /*0500*/  R2UR UR9, R19.reuse ;  /* 0x00000000130972ca */ /* 0x040fe400000e0000 */
[----:B------:R-:W-:Y:S02]  /*0510*/  R2UR UR6, R18 ;  /* 0x00000000120672ca */ /* 0x000fe400000e0000 */
[----:B------:R-:W-:Y:S01]  /*0520*/  R2UR UR7, R19 ;  /* 0x00000000130772ca */ /* 0x000fe200000e0000 */
[----:B------:R-:W0:Y:S08]  /*0530*/  F2I.TRUNC.NTZ R7, R7 ;  /* 0x0000000700077305 */ /* 0x000e30000020f100 */
[----:B------:R-:W4:Y:S01]  /*0540*/  LDG.E R34, desc[UR8][R12.64] ;  /* 0x000000080c227981 */ /* 0x000f22000c1e1900 */
[----:B0-----:R-:W-:-:S04]  /*0550*/  IMAD R6, R7, R2, R5 ;  /* 0x0000000207067224 */ /* 0x001fc800078e0205 */
[----:B------:R-:W-:-:S04]  /*0560*/  IMAD.SHL.U32 R11, R6, 0x2, RZ ;  /* 0x00000002060b7824 */ /* 0x000fc800078e00ff */
[----:B--2---:R-:W-:-:S05]  /*0570*/  IMAD.WIDE R20, R11, 0x4, R20 ;  /* 0x000000040b147825 */ /* 0x004fca00078e0214 */
[----:B------:R-:W2:Y:S01]  /*0580*/  LDG.E R2, desc[UR6][R20.64+0x4] ;  /* 0x0000040614027981 */ /* 0x000ea2000c1e1900 */
[----:B------:R-:W0:Y:S03]  /*0590*/  LDCU.64 UR6, c[0x0][0x3b0] ;  /* 0x00007600ff0677ac */ /* 0x000e260008000a00 */
[----:B------:R1:W5:Y:S01]  /*05a0*/  LDG.E R23, desc[UR4][R20.64] ;  /* 0x0000000414177981 */ /* 0x000362000c1e1900 */
[----:B------:R-:W-:Y:S01]  /*05b0*/  IMAD.MOV.U32 R24, RZ, RZ, 0x1 ;  /* 0x00000001ff187424 */ /* 0x000fe200078e00ff */
[----:B------:R-:W3:Y:S01]  /*05c0*/  LDCU UR4, c[0x0][0x3b8] ;  /* 0x00007700ff0477ac */ /* 0x000ee20008000800 */
[----:B0-----:R-:W0:Y:S02]  /*05d0*/  F2F.F64.F32 R10, UR7 ;  /* 0x00000007000a7d10 */ /* 0x001e240008201800 */
[----:B0-----:R-:W-:-:S06]  /*05e0*/  DADD R10, R10, R10 ;  /* 0x000000000a0a7229 */ /* 0x001fcc000000000a */
[----:B------:R-:W0:Y:S02]  /*05f0*/  MUFU.RCP64H R25, R11 ;  /* 0x0000000b00197308 */ /* 0x000e240000001800 */
[----:B0-----:R-:W-:-:S08]  /*0600*/  DFMA R26, -R10, R24, 1 ;  /* 0x3ff000000a1a742b */ /* 0x001fd00000000118 */
[----:B------:R-:W-:-:S08]  /*0610*/  DFMA R26, R26, R26, R26 ;  /* 0x0000001a1a1a722b */ /* 0x000fd0000000001a */
[----:B------:R-:W-:-:S08]  /*0620*/  DFMA R26, R24, R26, R24 ;  /* 0x0000001a181a722b */ /* 0x000fd00000000018 */
[----:B-1----:R-:W-:-:S08]  /*0630*/  DFMA R20, -R10, R26, 1 ;  /* 0x3ff000000a14742b */ /* 0x002fd0000000011a */
[----:B------:R-:W-:Y:S01]  /*0640*/  DFMA R20, R26, R20, R26 ;  /* 0x000000141a14722b */ /* 0x000fe2000000001a */
[----:B------:R-:W-:Y:S01]  /*0650*/  IMAD.MOV.U32 R39, RZ, RZ, -0x1 ;  /* 0xffffffffff277424 */ /* 0x000fe200078e00ff */
[----:B------:R-:W-:Y:S01]  /*0660*/  BSSY.RECONVERGENT B2, `(.L_x_9) ;  /* 0x0000018000027945 */ /* 0x000fe20003800200 */
[----:B---3--:R-:W-:-:S06]  /*0670*/  FMUL R24, R22, UR4 ;  /* 0x0000000416187c20 */ /* 0x008fcc0008400000 */
[----:B------:R-:W0:Y:S02]  /*0680*/  F2F.F64.F32 R24, R24 ;  /* 0x0000001800187310 */ /* 0x000e240000201800 */
[----:B0-----:R-:W-:-:S08]  /*0690*/  DMUL R26, R24, R20 ;  /* 0x00000014181a7228 */ /* 0x001fd00000000000 */
[----:B------:R-:W-:-:S08]  /*06a0*/  DFMA R28, -R10, R26, R24 ;  /* 0x0000001a0a1c722b */ /* 0x000fd00000000118 */
[----:B------:R-:W-:Y:S01]  /*06b0*/  DFMA R20, R20, R28, R26 ;  /* 0x0000001c1414722b */ /* 0x000fe2000000001a */
[----:B------:R-:W-:Y:S01]  /*06c0*/  FSETP.GEU.AND P3, PT, |R25|, 6.5827683646048100446e-37, PT ;  /* 0x036000001900780b */ /* 0x000fe20003f6e200 */
[----:B----4-:R-:W0:Y:S08]  /*06d0*/  F2F.F64.F32 R34, R34 ;  /* 0x0000002200227310 */ /* 0x010e300000201800 */
[----:B------:R-:W-:-:S05]  /*06e0*/  FFMA R8, RZ, R11, R21 ;  /* 0x0000000bff087223 */ /* 0x000fca0000000015 */
[----:B------:R-:W-:Y:S01]  /*06f0*/  FSETP.GT.AND P2, PT, |R8|, 1.469367938527859385e-39, PT ;  /* 0x001000000800780b */ /* 0x000fe20003f44200 */
[----:B-----5:R-:W-:Y:S01]  /*0700*/  FADD R8, -R0, R23 ;  /* 0x0000001700087221 */ /* 0x020fe20000000100 */
[----:B--2---:R-:W-:Y:S01]  /*0710*/  FSETP.GT.AND P1, PT, R2, R9, PT ;  /* 0x000000090200720b */ /* 0x004fe20003f24000 */
[----:B------:R-:W-:Y:S01]  /*0720*/  FADD R9, -R9, R2 ;  /* 0x0000000209097221 */ /* 0x000fe20000000100 */
[----:B------:R-:W-:Y:S01]  /*0730*/  FSETP.GT.AND P0, PT, R23, R0, PT ;  /* 0x000000001700720b */ /* 0x000fe20003f04000 */
[----:B------:R-:W-:Y:S02]  /*0740*/  FADD R36, -|R8|, UR6 ;  /* 0x0000000608247e21 */ /* 0x000fe40008000300 */
[----:B------:R-:W-:Y:S01]  /*0750*/  FADD R37, -|R9|, UR6 ;  /* 0x0000000609257e21 */ /* 0x000fe20008000300 */
[----:B------:R-:W-:-:S05]  /*0760*/  SEL R39, R39, 0x1, P0 ;  /* 0x0000000127277807 */ /* 0x000fca0000000000 */
[----:B0-----:R-:W-:Y:S05]  /*0770*/  @P2 BRA P3, `(.L_x_10) ;  /* 0x0000000000182947 */ /* 0x001fea0001800000 */
[----:B------:R-:W-:Y:S01]  /*0780*/  IMAD.MOV.U32 R22, RZ, RZ, R10 ;  /* 0x000000ffff167224 */ /* 0x000fe200078e000a */
[----:B------:R-:W-:Y:S01]  /*0790*/  MOV R2, 0x7c0 ;  /* 0x000007c000027802 */ /* 0x000fe20000000f00 */
[----:B------:R-:W-:-:S07]  /*07a0*/  IMAD.MOV.U32 R23, RZ, RZ, R11 ;  /* 0x000000ffff177224 */ /* 0x000fce00078e000b */
[----:B------:R-:W-:Y:S05]  /*07b0*/  CALL.REL.NOINC `($__internal_0_$__cuda_sm20_div_rn_f64_full) ;  /* 0x0000000c00007944 */ /* 0x000fea0003c00000 */
[----:B------:R-:W-:Y:S02]  /*07c0*/  IMAD.MOV.U32 R20, RZ, RZ, R30 ;  /* 0x000000ffff147224 */ /* 0x000fe400078e001e */
[----:B------:R-:W-:-:S07]  /*07d0*/  IMAD.MOV.U32 R21, RZ, RZ, R31 ;  /* 0x000000ffff157224 */ /* 0x000fce00078e001f */
.L_x_10:
[----:B------:R-:W-:Y:S05]  /*07e0*/  BSYNC.RECONVERGENT B2 ;  /* 0x0000000000027941 */ /* 0x000fea0003800200 */
.L_x_9:
[----:B------:R-:W-:Y:S01]  /*07f0*/  DADD R20, R34, R20 ;  /* 0x0000000022147229 */ /* 0x000fe20000000014 */
[----:B------:R-:W0:Y:S01]  /*0800*/  LDCU UR4, c[0x0][0x3b8] ;  /* 0x00007700ff0477ac */ /* 0x000e220008000800 */
[----:B------:R-:W-:Y:S01]  /*0810*/  R2UR UR6, R18 ;  /* 0x00000000120672ca */ /* 0x000fe200000e0000 */
[----:B------:R-:W-:Y:S01]  /*0820*/  IMAD.WIDE R34, R42, 0x4, R16 ;  /* 0x000000042a227825 */ /* 0x000fe200078e0210 */
[C---:B------:R-:W-:Y:S02]  /*0830*/  R2UR UR7, R19.reuse ;  /* 0x00000000130772ca */ /* 0x040fe400000e0000 */
[----:B------:R-:W0:Y:S01]  /*0840*/  F2F.F32.F64 R43, R20 ;  /* 0x00000014002b7310 */ /* 0x000e220000301000 */
[----:B------:R-:W-:Y:S02]  /*0850*/  R2UR UR8, R18 ;  /* 0x00000000120872ca */ /* 0x000fe400000e0000 */
[----:B------:R-:W-:Y:S01]  /*0860*/  R2UR UR9, R19 ;  /* 0x00000000130972ca */ /* 0x000fe200000e0000 */
[----:B0-----:R-:W-:-:S07]  /*0870*/  FFMA R25, R43, UR4, R0 ;  /* 0x000000042b197c23 */ /* 0x001fce0008000000 */
[----:B------:R0:W-:Y:S05]  /*0880*/  STG.E desc[UR6][R34.64], R25 ;  /* 0x0000001922007986 */ /* 0x0001ea000c101906 */
[----:B------:R-:W2:Y:S04]  /*0890*/  LDG.E R2, desc[UR8][R14.64+0x4] ;  /* 0x000004080e027981 */ /* 0x000ea8000c1e1900 */
[----:B------:R1:W3:Y:S01]  /*08a0*/  LDG.E R0, desc[UR6][R12.64+0x4] ;  /* 0x000004060c007981 */ /* 0x0002e2000c1e1900 */
[----:B------:R-:W4:Y:S01]  /*08b0*/  MUFU.RCP64H R23, R11 ;  /* 0x0000000b00177308 */ /* 0x000f220000001800 */
[----:B------:R-:W-:Y:S01]  /*08c0*/  IMAD.MOV.U32 R22, RZ, RZ, 0x1 ;  /* 0x00000001ff167424 */ /* 0x000fe200078e00ff */
[----:B------:R-:W-:Y:S05]  /*08d0*/  BSSY.RECONVERGENT B2, `(.L_x_11) ;  /* 0x0000016000027945 */ /* 0x000fea0003800200 */
[----:B----4-:R-:W-:-:S08]  /*08e0*/  DFMA R20, -R10, R22, 1 ;  /* 0x3ff000000a14742b */ /* 0x010fd00000000116 */
[----:B------:R-:W-:-:S08]  /*08f0*/  DFMA R20, R20, R20, R20 ;  /* 0x000000141414722b */ /* 0x000fd00000000014 */
[----:B------:R-:W-:-:S08]  /*0900*/  DFMA R20, R22, R20, R22 ;  /* 0x000000141614722b */ /* 0x000fd00000000016 */
[----:B------:R-:W-:-:S08]  /*0910*/  DFMA R22, -R10, R20, 1 ;  /* 0x3ff000000a16742b */ /* 0x000fd00000000114 */
[----:B------:R-:W-:Y:S01]  /*0920*/  DFMA R22, R20, R22, R20 ;  /* 0x000000161416722b */ /* 0x000fe20000000014 */
[----:B--2---:R-:W-:-:S04]  /*0930*/  FMUL R2, R2, UR4 ;  /* 0x0000000402027c20 */ /* 0x004fc80008400000 */
[----:B0-----:R-:W0:Y:S03]  /*0940*/  F2F.F64.F32 R24, R2 ;  /* 0x0000000200187310 */ /* 0x001e260000201800 */
[----:B0-----:R-:W-:Y:S01]  /*0950*/  DMUL R20, R22, R24 ;  /* 0x0000001816147228 */ /* 0x001fe20000000000 */
[----:B------:R-:W-:-:S07]  /*0960*/  FSETP.GEU.AND P2, PT, |R25|, 6.5827683646048100446e-37, PT ;  /* 0x036000001900780b */ /* 0x000fce0003f4e200 */
[----:B-1----:R-:W-:-:S08]  /*0970*/  DFMA R12, -R10, R20, R24 ;  /* 0x000000140a0c722b */ /* 0x002fd00000000118 */
[----:B------:R-:W-:Y:S02]  /*0980*/  DFMA R20, R22, R12, R20 ;  /* 0x0000000c1614722b */ /* 0x000fe40000000014 */
[----:B---3--:R0:W1:Y:S08]  /*0990*/  F2F.F64.F32 R12, R0 ;  /* 0x00000000000c7310 */ /* 0x0080700000201800 */
[----:B------:R-:W-:-:S05]  /*09a0*/  FFMA R22, RZ, R11, R21 ;  /* 0x0000000bff167223 */ /* 0x000fca0000000015 */
[----:B------:R-:W-:-:S13]  /*09b0*/  FSETP.GT.AND P0, PT, |R22|, 1.469367938527859385e-39, PT ;  /* 0x001000001600780b */ /* 0x000fda0003f04200 */
[----:B01----:R-:W-:Y:S05]  /*09c0*/  @P0 BRA P2, `(.L_x_12) ;  /* 0x0000000000180947 */ /* 0x003fea0001000000 */
[----:B------:R-:W-:Y:S01]  /*09d0*/  IMAD.MOV.U32 R22, RZ, RZ, R10 ;  /* 0x000000ffff167224 */ /* 0x000fe200078e000a */
[----:B------:R-:W-:Y:S01]  /*09e0*/  MOV R2, 0xa10 ;  /* 0x00000a1000027802 */ /* 0x000fe20000000f00 */
[----:B------:R-:W-:-:S07]  /*09f0*/  IMAD.MOV.U32 R23, RZ, RZ, R11 ;  /* 0x000000ffff177224 */ /* 0x000fce00078e000b */
[----:B------:R-:W-:Y:S05]  /*0a00*/  CALL.REL.NOINC `($__internal_0_$__cuda_sm20_div_rn_f64_full) ;  /* 0x00000008006c7944 */ /* 0x000fea0003c00000 */
[----:B------:R-:W-:Y:S02]  /*0a10*/  IMAD.MOV.U32 R20, RZ, RZ, R30 ;  /* 0x000000ffff147224 */ /* 0x000fe400078e001e */
[----:B------:R-:W-:-:S07]  /*0a20*/  IMAD.MOV.U32 R21, RZ, RZ, R31 ;  /* 0x000000ffff157224 */ /* 0x000fce00078e001f */
.L_x_12:
[----:B------:R-:W-:Y:S05]  /*0a30*/  BSYNC.RECONVERGENT B2 ;  /* 0x0000000000027941 */ /* 0x000fea0003800200 */
.L_x_11:
[C---:B------:R-:W-:Y:S01]  /*0a40*/  R2UR UR4, R18.reuse ;  /* 0x00000000120472ca */ /* 0x040fe200000e0000 */
[----:B------:R-:W0:Y:S01]  /*0a50*/  LDC.64 R10, c[0x0][0x398] ;  /* 0x0000e600ff0a7b82 */ /* 0x000e220000000a00 */
[C---:B------:R-:W-:Y:S01]  /*0a60*/  R2UR UR5, R19.reuse ;  /* 0x00000000130572ca */ /* 0x040fe200000e0000 */
[----:B------:R-:W-:Y:S01]  /*0a70*/  DADD R20, R12, R20 ;  /* 0x000000000c147229 */ /* 0x000fe20000000014 */
[C---:B------:R-:W-:Y:S02]  /*0a80*/  R2UR UR6, R18.reuse ;  /* 0x00000000120672ca */ /* 0x040fe400000e0000 */
[C---:B------:R-:W-:Y:S02]  /*0a90*/  R2UR UR7, R19.reuse ;  /* 0x00000000130772ca */ /* 0x040fe400000e0000 */
[----:B------:R-:W-:Y:S01]  /*0aa0*/  R2UR UR8, R18 ;  /* 0x00000000120872ca */ /* 0x000fe200000e0000 */
[----:B------:R-:W1:Y:S06]  /*0ab0*/  LDC R27, c[0x0][0x3a4] ;  /* 0x0000e900ff1b7b82 */ /* 0x000e6c0000000800 */
[----:B------:R-:W2:Y:S01]  /*0ac0*/  LDG.E R17, desc[UR4][R16.64+0x4] ;  /* 0x0000040410117981 */ /* 0x000ea2000c1e1900 */
[----:B------:R-:W2:Y:S01]  /*0ad0*/  LDCU UR4, c[0x0][0x3b8] ;  /* 0x00007700ff0477ac */ /* 0x000ea20008000800 */
[----:B------:R-:W2:Y:S01]  /*0ae0*/  F2F.F32.F64 R0, R20 ;  /* 0x0000001400007310 */ /* 0x000ea20000301000 */
[----:B------:R-:W-:Y:S01]  /*0af0*/  R2UR UR9, R19 ;  /* 0x00000000130972ca */ /* 0x000fe200000e0000 */
[----:B0-----:R-:W-:-:S04]  /*0b00*/  IMAD.WIDE R12, R6, 0x4, R10 ;  /* 0x00000004060c7825 */ /* 0x001fc800078e020a */
[----:B--2---:R-:W-:-:S05]  /*0b10*/  FFMA R23, R0, UR4, R17 ;  /* 0x0000000400177c23 */ /* 0x004fca0008000011 */
[----:B------:R0:W-:Y:S04]  /*0b20*/  STG.E desc[UR6][R34.64+0x4], R23 ;  /* 0x0000041722007986 */ /* 0x0001e8000c101906 */
[----:B------:R-:W2:Y:S01]  /*0b30*/  LDG.E R25, desc[UR8][R12.64] ;  /* 0x000000080c197981 */ /* 0x000ea2000c1e1900 */
[----:B------:R-:W-:Y:S01]  /*0b40*/  R2UR UR4, R18 ;  /* 0x00000000120472ca */ /* 0x000fe200000e0000 */
[----:B-1----:R-:W-:-:S04]  /*0b50*/  IMAD R17, R27, R27, RZ ;  /* 0x0000001b1b117224 */ /* 0x002fc800078e02ff */
[----:B------:R-:W-:Y:S01]  /*0b60*/  IMAD.WIDE.U32 R20, R17, 0x4, R12 ;  /* 0x0000000411147825 */ /* 0x000fe200078e000c */
[----:B------:R-:W-:-:S03]  /*0b70*/  ISETP.GE.AND P0, PT, R5, R4, PT ;  /* 0x000000040500720c */ /* 0x000fc60003f06270 */
[----:B--2---:R-:W-:-:S04]  /*0b80*/  FMUL R2, |R36|, R25 ;  /* 0x0000001924027220 */ /* 0x004fc80000400200 */
[----:B------:R-:W-:-:S05]  /*0b90*/  FMUL R2, |R37|, R2 ;  /* 0x0000000225027220 */ /* 0x000fca0000400200 */
[----:B------:R1:W-:Y:S04]  /*0ba0*/  STG.E desc[UR4][R14.64], R2 ;  /* 0x000000020e007986 */ /* 0x0003e8000c101904 */
[----:B------:R-:W2:Y:S01]  /*0bb0*/  LDG.E R21, desc[UR6][R20.64] ;  /* 0x0000000614157981 */ /* 0x000ea2000c1e1900 */
[----:B------:R-:W-:-:S13]  /*0bc0*/  ISETP.GT.AND P2, PT, R5, RZ, !P0 ;  /* 0x000000ff0500720c */ /* 0x000fda0004744270 */
[----:B------:R-:W-:Y:S01]  /*0bd0*/  @P2 R2UR UR6, R18 ;  /* 0x00000000120622ca */ /* 0x000fe200000e0000 */
[----:B0-----:R-:W-:Y:S01]  /*0be0*/  @P2 IMAD.WIDE R22, R39, 0x4, R12 ;  /* 0x0000000427162825 */ /* 0x001fe200078e020c */
[----:B------:R-:W-:-:S03]  /*0bf0*/  @P2 R2UR UR7, R19 ;  /* 0x00000000130722ca */ /* 0x000fc600000e0000 */
[----:B--2---:R-:W-:-:S04]  /*0c00*/  FMUL R16, |R36|, R21 ;  /* 0x0000001524107220 */ /* 0x004fc80000400200 */
[----:B------:R-:W-:-:S05]  /*0c10*/  FMUL R16, |R37|, R16 ;  /* 0x0000001025107220 */ /* 0x000fca0000400200 */
[----:B------:R0:W-:Y:S04]  /*0c20*/  STG.E desc[UR4][R14.64+0x4], R16 ;  /* 0x000004100e007986 */ /* 0x0001e8000c101904 */
[----:B------:R-:W2:Y:S01]  /*0c30*/  @P2 LDG.E R5, desc[UR6][R22.64] ;  /* 0x0000000616052981 */ /* 0x000ea2000c1e1900 */
[----:B------:R-:W-:Y:S01]  /*0c40*/  @P2 R2UR UR4, R18 ;  /* 0x00000000120422ca */ /* 0x000fe200000e0000 */
[----:B------:R-:W-:Y:S01]  /*0c50*/  @P2 IMAD.WIDE.U32 R20, R17, 0x4, R22 ;  /* 0x0000000411142825 */ /* 0x000fe200078e0016 */
[----:B------:R-:W-:Y:S02]  /*0c60*/  @P2 R2UR UR5, R19 ;  /* 0x00000000130522ca */ /* 0x000fe400000e0000 */
[----:B------:R-:W-:Y:S01]  /*0c70*/  ISETP.GE.AND P0, PT, R7, R4, PT ;  /* 0x000000040700720c */ /* 0x000fe20003f06270 */
[----:B--2---:R-:W-:-:S04]  /*0c80*/  @P2 FMUL R5, |R8|, R5 ;  /* 0x0000000508052220 */ /* 0x004fc80000400200 */
[----:B-1----:R-:W-:-:S06]  /*0c90*/  @P2 FFMA R2, |R37|, R5, R2 ;  /* 0x0000000525022223 */ /* 0x002fcc0000000202 */
[----:B------:R1:W-:Y:S04]  /*0ca0*/  @P2 STG.E desc[UR4][R14.64], R2 ;  /* 0x000000020e002986 */ /* 0x0003e8000c101904 */
[----:B------:R-:W2:Y:S01]  /*0cb0*/  @P2 LDG.E R21, desc[UR6][R20.64] ;  /* 0x0000000614152981 */ /* 0x000ea2000c1e1900 */
[----:B------:R-:W-:Y:S01]  /*0cc0*/  ISETP.LT.OR P0, PT, R7, 0x1, P0 ;  /* 0x000000010700780c */ /* 0x000fe20000701670 */
[----:B------:R-:W-:-:S12]  /*0cd0*/  @P1 IMAD.MOV R27, RZ, RZ, -R27 ;  /* 0x000000ffff1b1224 */ /* 0x000fd800078e0a1b */
[----:B------:R-:W-:Y:S01]  /*0ce0*/  @!P0 R2UR UR6, R18 ;  /* 0x00000000120682ca */ /* 0x000fe200000e0000 */
[----:B------:R-:W-:Y:S01]  /*0cf0*/  @!P0 IMAD.WIDE R12, R27, 0x4, R12 ;  /* 0x000000041b0c8825 */ /* 0x000fe200078e020c */
[----:B------:R-:W-:-:S03]  /*0d00*/  @!P0 R2UR UR7, R19 ;  /* 0x00000000130782ca */ /* 0x000fc600000e0000 */
[----:B--2---:R-:W-:-:S04]  /*0d10*/  @P2 FMUL R5, |R8|, R21 ;  /* 0x0000001508052220 */ /* 0x004fc80000400200 */
[----:B0-----:R-:W-:-:S05]  /*0d20*/  @P2 FFMA R16, |R37|, R5, R16 ;  /* 0x0000000525102223 */ /* 0x001fca0000000210 */
[----:B------:R0:W-:Y:S04]  /*0d30*/  @P2 STG.E desc[UR4][R14.64+0x4], R16 ;  /* 0x000004100e002986 */ /* 0x0001e8000c101904 */
[----:B------:R-:W2:Y:S01]  /*0d40*/  @!P0 LDG.E R5, desc[UR6][R12.64] ;  /* 0x000000060c058981 */ /* 0x000ea2000c1e1900 */
[----:B------:R-:W-:Y:S01]  /*0d50*/  @!P0 R2UR UR4, R18 ;  /* 0x00000000120482ca */ /* 0x000fe200000e0000 */
[----:B------:R-:W-:Y:S01]  /*0d60*/  @!P0 IMAD.WIDE.U32 R20, R17, 0x4, R12 ;  /* 0x0000000411148825 */ /* 0x000fe200078e000c */
[----:B------:R-:W-:Y:S02]  /*0d70*/  @!P0 R2UR UR5, R19 ;  /* 0x00000000130582ca */ /* 0x000fe400000e0000 */
[----:B------:R-:W-:Y:S01]  /*0d80*/  ISETP.LT.OR P1, PT, R7, 0x1, !P2 ;  /* 0x000000010700780c */ /* 0x000fe20005721670 */
[----:B--2---:R-:W-:-:S04]  /*0d90*/  @!P0 FMUL R5, |R36|, R5 ;  /* 0x0000000524058220 */ /* 0x004fc80000400200 */
[----:B-1----:R-:W-:-:S06]  /*0da0*/  @!P0 FFMA R2, |R9|, R5, R2 ;  /* 0x0000000509028223 */ /* 0x002fcc0000000202 */
[----:B------:R1:W-:Y:S04]  /*0db0*/  @!P0 STG.E desc[UR4][R14.64], R2 ;  /* 0x000000020e008986 */ /* 0x0003e8000c101904 */
[----:B------:R-:W2:Y:S01]  /*0dc0*/  @!P0 LDG.E R21, desc[UR6][R20.64] ;  /* 0x0000000614158981 */ /* 0x000ea2000c1e1900 */
[----:B------:R-:W-:-:S13]  /*0dd0*/  ISETP.GE.OR P1, PT, R7, R4, P1 ;  /* 0x000000040700720c */ /* 0x000fda0000f26670 */
[----:B------:R-:W-:Y:S02]  /*0de0*/  @!P1 R2UR UR6, R18 ;  /* 0x00000000120692ca */ /* 0x000fe400000e0000 */
[----:B------:R-:W-:Y:S02]  /*0df0*/  @!P1 R2UR UR7, R19 ;  /* 0x00000000130792ca */ /* 0x000fe400000e0000 */
[----:B------:R-:W-:-:S05]  /*0e00*/  @!P1 IADD3 R39, PT, PT, R39, R27, R6 ;  /* 0x0000001b27279210 */ /* 0x000fca0007ffe006 */
[----:B------:R-:W-:-:S04]  /*0e10*/  @!P1 IMAD.WIDE R10, R39, 0x4, R10 ;  /* 0x00000004270a9825 */ /* 0x000fc800078e020a */
[----:B--2---:R-:W-:-:S04]  /*0e20*/  @!P0 FMUL R36, |R36|, R21 ;  /* 0x0000001524248220 */ /* 0x004fc80000400200 */
[----:B0-----:R-:W-:-:S05]  /*0e30*/  @!P0 FFMA R16, |R9|, R36, R16 ;  /* 0x0000002409108223 */ /* 0x001fca0000000210 */
[----:B------:R2:W-:Y:S04]  /*0e40*/  @!P0 STG.E desc[UR4][R14.64+0x4], R16 ;  /* 0x000004100e008986 */ /* 0x0005e8000c101904 */
[----:B------:R-:W3:Y:S01]  /*0e50*/  @!P1 LDG.E R5, desc[UR6][R10.64] ;  /* 0x000000060a059981 */ /* 0x000ee2000c1e1900 */
[----:B------:R-:W-:Y:S02]  /*0e60*/  @!P1 R2UR UR4, R18 ;  /* 0x00000000120492ca */ /* 0x000fe400000e0000 */
[----:B------:R-:W-:Y:S01]  /*0e70*/  @!P1 R2UR UR5, R19 ;  /* 0x00000000130592ca */ /* 0x000fe200000e0000 */
[----:B---3--:R-:W-:-:S04]  /*0e80*/  @!P1 FMUL R5, |R8|, R5 ;  /* 0x0000000508059220 */ /* 0x008fc80000400200 */
[----:B-1----:R-:W-:Y:S01]  /*0e90*/  @!P1 FFMA R2, |R9|, R5, R2 ;  /* 0x0000000509029223 */ /* 0x002fe20000000202 */
[----:B------:R-:W-:-:S07]  /*0ea0*/  @!P1 IMAD.WIDE.U32 R4, R17, 0x4, R10 ;  /* 0x0000000411049825 */ /* 0x000fce00078e000a */
[----:B------:R2:W-:Y:S04]  /*0eb0*/  @!P1 STG.E desc[UR4][R14.64], R2 ;  /* 0x000000020e009986 */ /* 0x0005e8000c101904 */
[----:B------:R-:W3:Y:S02]  /*0ec0*/  @!P1 LDG.E R5, desc[UR6][R4.64] ;  /* 0x0000000604059981 */ /* 0x000ee4000c1e1900 */
[----:B---3--:R-:W-:-:S04]  /*0ed0*/  @!P1 FMUL R8, |R8|, R5 ;  /* 0x0000000508089220 */ /* 0x008fc80000400200 */
[----:B------:R-:W-:-:S05]  /*0ee0*/  @!P1 FFMA R9, |R9|, R8, R16 ;  /* 0x0000000809099223 */ /* 0x000fca0000000210 */
[----:B------:R2:W-:Y:S02]  /*0ef0*/  @!P1 STG.E desc[UR4][R14.64+0x4], R9 ;  /* 0x000004090e009986 */ /* 0x0005e4000c101904 */
.L_x_8:
[----:B------:R-:W-:Y:S05]  /*0f00*/  BSYNC.RECONVERGENT B1 ;  /* 0x0000000000017941 */ /* 0x000fea0003800200 */
.L_x_6:
[----:B------:R-:W0:Y:S01]  /*0f10*/  LDCU UR4, c[0x0][0x3b4] ;  /* 0x00007680ff0477ac */ /* 0x000e220008000800 */
[----:B------:R-:W-:Y:S01]  /*0f20*/  IMAD.MOV.U32 R6, RZ, RZ, 0x1 ;  /* 0x00000001ff067424 */ /* 0x000fe200078e00ff */
[----:B------:R-:W-:Y:S01]  /*0f30*/  BSSY.RECONVERGENT B1, `(.L_x_13) ;  /* 0x000001a000017945 */ /* 0x000fe20003800200 */
[----:B0-----:R-:W0:Y:S01]  /*0f40*/  F2F.F64.F32 R4, UR4 ;  /* 0x0000000400047d10 */ /* 0x001e220008201800 */
[----:B------:R-:W1:Y:S01]  /*0f50*/  LDCU UR4, c[0x0][0x3b8] ;  /* 0x00007700ff0477ac */ /* 0x000e620008000800 */
[----:B0-----:R-:W-:Y:S01]  /*0f60*/  DADD R4, R4, R4 ;  /* 0x0000000004047229 */ /* 0x001fe20000000004 */
[----:B-1---5:R-:W-:-:S05]  /*0f70*/  FMUL R24, R2, UR4 ;  /* 0x0000000402187c20 */ /* 0x022fca0008400000 */
[----:B------:R-:W2:Y:S08]  /*0f80*/  MUFU.RCP64H R7, R5 ;  /* 0x0000000500077308 */ /* 0x000eb00000001800 */
[----:B------:R-:W0:Y:S01]  /*0f90*/  F2F.F64.F32 R24, R24 ;  /* 0x0000001800187310 */ /* 0x000e220000201800 */
[----:B--2---:R-:W-:Y:S01]  /*0fa0*/  DFMA R8, -R4, R6, 1 ;  /* 0x3ff000000408742b */ /* 0x004fe20000000106 */
[----:B0-----:R-:W-:-:S07]  /*0fb0*/  FSETP.GEU.AND P1, PT, |R25|, 6.5827683646048100446e-37, PT ;  /* 0x036000001900780b */ /* 0x001fce0003f2e200 */
[----:B------:R-:W-:-:S08]  /*0fc0*/  DFMA R8, R8, R8, R8 ;  /* 0x000000080808722b */ /* 0x000fd00000000008 */
[----:B------:R-:W-:-:S08]  /*0fd0*/  DFMA R8, R6, R8, R6 ;  /* 0x000000080608722b */ /* 0x000fd00000000006 */
[----:B------:R-:W-:-:S08]  /*0fe0*/  DFMA R6, -R4, R8, 1 ;  /* 0x3ff000000406742b */ /* 0x000fd00000000108 */
[----:B------:R-:W-:-:S08]  /*0ff0*/  DFMA R10, R8, R6, R8 ;  /* 0x00000006080a722b */ /* 0x000fd00000000008 */
[----:B------:R-:W-:-:S08]  /*1000*/  DMUL R8, R10, R24 ;  /* 0x000000180a087228 */ /* 0x000fd00000000000 */
[----:B------:R-:W-:-:S08]  /*1010*/  DFMA R6, -R4, R8, R24 ;  /* 0x000000080406722b */ /* 0x000fd00000000118 */
[----:B------:R-:W-:Y:S02]  /*1020*/  DFMA R8, R10, R6, R8 ;  /* 0x000000060a08722b */ /* 0x000fe40000000008 */
[----:B------:R0:W1:Y:S08]  /*1030*/  F2F.F64.F32 R6, R43 ;  /* 0x0000002b00067310 */ /* 0x0000700000201800 */
        /* <DEDUP_REMOVED lines=9> */
.L_x_14:
[----:B------:R-:W-:Y:S05]  /*10d0*/  BSYNC.RECONVERGENT B1 ;  /* 0x0000000000017941 */ /* 0x000fea0003800200 */
.L_x_13:
[----:B------:R-:W0:Y:S01]  /*10e0*/  LDC.64 R10, c[0x0][0x390] ;  /* 0x0000e400ff0a7b82 */ /* 0x000e220000000a00 */
[----:B------:R-:W-:Y:S01]  /*10f0*/  DADD R8, R6, R8 ;  /* 0x0000000006087229 */ /* 0x000fe20000000008 */
[C---:B------:R-:W-:Y:S02]  /*1100*/  R2UR UR4, R18.reuse ;  /* 0x00000000120472ca */ /* 0x040fe400000e0000 */
[C---:B------:R-:W-:Y:S02]  /*1110*/  R2UR UR5, R19.reuse ;  /* 0x00000000130572ca */ /* 0x040fe400000e0000 */
[----:B------:R-:W-:Y:S02]  /*1120*/  R2UR UR6, R18 ;  /* 0x00000000120672ca */ /* 0x000fe400000e0000 */
[----:B------:R-:W1:Y:S01]  /*1130*/  LDC.64 R12, c[0x0][0x3a8] ;  /* 0x0000ea00ff0c7b82 */ /* 0x000e620000000a00 */
[----:B------:R-:W-:Y:S02]  /*1140*/  R2UR UR7, R19 ;  /* 0x00000000130772ca */ /* 0x000fe400000e0000 */
[----:B------:R-:W2:Y:S01]  /*1150*/  F2F.F32.F64 R9, R8 ;  /* 0x0000000800097310 */ /* 0x000ea20000301000 */
[----:B0-----:R-:W-:-:S05]  /*1160*/  IMAD.WIDE R6, R3, 0x4, R10 ;  /* 0x0000000403067825 */ /* 0x001fca00078e020a */
[----:B--2---:R0:W-:Y:S01]  /*1170*/  STG.E desc[UR4][R6.64], R9 ;  /* 0x0000000906007986 */ /* 0x0041e2000c101904 */
[----:B------:R-:W-:Y:S01]  /*1180*/  IMAD.MOV.U32 R2, RZ, RZ, 0x1 ;  /* 0x00000001ff027424 */ /* 0x000fe200078e00ff */
[----:B------:R-:W2:Y:S01]  /*1190*/  LDCU UR4, c[0x0][0x3b8] ;  /* 0x00007700ff0477ac */ /* 0x000ea20008000800 */
[----:B-1----:R-:W-:-:S06]  /*11a0*/  IMAD.WIDE R12, R3, 0x4, R12 ;  /* 0x00000004030c7825 */ /* 0x002fcc00078e020c */
[----:B------:R-:W2:Y:S01]  /*11b0*/  LDG.E R12, desc[UR6][R12.64+0x4] ;  /* 0x000004060c0c7981 */ /* 0x000ea2000c1e1900 */
[----:B------:R-:W1:Y:S01]  /*11c0*/  MUFU.RCP64H R3, R5 ;  /* 0x0000000500037308 */ /* 0x000e620000001800 */
[----:B------:R-:W-:Y:S01]  /*11d0*/  BSSY.RECONVERGENT B1, `(.L_x_15) ;  /* 0x0000016000017945 */ /* 0x000fe20003800200 */
[----:B-1----:R-:W-:-:S08]  /*11e0*/  DFMA R10, -R4, R2, 1 ;  /* 0x3ff00000040a742b */ /* 0x002fd00000000102 */
[----:B------:R-:W-:-:S08]  /*11f0*/  DFMA R10, R10, R10, R10 ;  /* 0x0000000a0a0a722b */ /* 0x000fd0000000000a */
[----:B------:R-:W-:-:S08]  /*1200*/  DFMA R10, R2, R10, R2 ;  /* 0x0000000a020a722b */ /* 0x000fd00000000002 */
[----:B------:R-:W-:-:S08]  /*1210*/  DFMA R2, -R4, R10, 1 ;  /* 0x3ff000000402742b */ /* 0x000fd0000000010a */
[----:B------:R-:W-:Y:S01]  /*1220*/  DFMA R10, R10, R2, R10 ;  /* 0x000000020a0a722b */ /* 0x000fe2000000000a */
[----:B--2---:R-:W-:-:S06]  /*1230*/  FMUL R24, R12, UR4 ;  /* 0x000000040c187c20 */ /* 0x004fcc0008400000 */
[----:B------:R-:W1:Y:S02]  /*1240*/  F2F.F64.F32 R24, R24 ;  /* 0x0000001800187310 */ /* 0x000e640000201800 */
[----:B-1----:R-:W-:Y:S01]  /*1250*/  DMUL R2, R10, R24 ;  /* 0x000000180a027228 */ /* 0x002fe20000000000 */
[----:B------:R-:W-:-:S07]  /*1260*/  FSETP.GEU.AND P1, PT, |R25|, 6.5827683646048100446e-37, PT ;  /* 0x036000001900780b */ /* 0x000fce0003f2e200 */
[----:B0-----:R-:W-:-:S08]  /*1270*/  DFMA R8, -R4, R2, R24 ;  /* 0x000000020408722b */ /* 0x001fd00000000118 */
        /* <DEDUP_REMOVED lines=11> */
.L_x_16:
[----:B------:R-:W-:Y:S05]  /*1330*/  BSYNC.RECONVERGENT B1 ;  /* 0x0000000000017941 */ /* 0x000fea0003800200 */
.L_x_15:
[----:B------:R-:W-:Y:S01]  /*1340*/  DADD R8, R8, R2 ;  /* 0x0000000008087229 */ /* 0x000fe20000000002 */
[----:B------:R-:W-:Y:S02]  /*1350*/  R2UR UR4, R18 ;  /* 0x00000000120472ca */ /* 0x000fe400000e0000 */
[----:B------:R-:W-:-:S07]  /*1360*/  R2UR UR5, R19 ;  /* 0x00000000130572ca */ /* 0x000fce00000e0000 */
[----:B------:R-:W0:Y:S06]  /*1370*/  F2F.F32.F64 R9, R8 ;  /* 0x0000000800097310 */ /* 0x000e2c0000301000 */
[----:B0-----:R0:W-:Y:S02]  /*1380*/  STG.E desc[UR4][R6.64+0x4], R9 ;  /* 0x0000040906007986 */ /* 0x0011e4000c101904 */
.L_x_1:
[----:B------:R-:W-:Y:S05]  /*1390*/  BSYNC.RECONVERGENT B0 ;  /* 0x0000000000007941 */ /* 0x000fea0003800200 */
.L_x_0:
[----:B------:R-:W-:Y:S06]  /*13a0*/  BAR.SYNC.DEFER_BLOCKING 0x0 ;  /* 0x0000000000007b1d */ /* 0x000fec0000010000 */
[----:B------:R-:W-:Y:S05]  /*13b0*/  EXIT ;  /* 0x000000000000794d */ /* 0x000fea0003800000 */
        .weak           $__internal_0_$__cuda_sm20_div_rn_f64_full
        .type           $__internal_0_$__cuda_sm20_div_rn_f64_full,@function
        .size           $__internal_0_$__cuda_sm20_div_rn_f64_full,($__internal_1_$__cuda_sm3x_div_rn_noftz_f32_slowpath - $__internal_0_$__cuda_sm20_div_rn_f64_full)
$__internal_0_$__cuda_sm20_div_rn_f64_full:
[C---:B------:R-:W-:Y:S01]  /*13c0*/  FSETP.GEU.AND P0, PT, |R23|.reuse, 1.469367938527859385e-39, PT ;  /* 0x001000001700780b */ /* 0x040fe20003f0e200 */
[----:B------:R-:W-:Y:S01]  /*13d0*/  IMAD.MOV.U32 R28, RZ, RZ, 0x1 ;  /* 0x00000001ff1c7424 */ /* 0x000fe200078e00ff */
[----:B------:R-:W-:Y:S01]  /*13e0*/  LOP3.LUT R20, R23, 0x800fffff, RZ, 0xc0, !PT ;  /* 0x800fffff17147812 */ /* 0x000fe200078ec0ff */
[----:B------:R-:W-:Y:S01]  /*13f0*/  IMAD.MOV.U32 R40, RZ, RZ, 0x1ca00000 ;  /* 0x1ca00000ff287424 */ /* 0x000fe200078e00ff */
[C---:B------:R-:W-:Y:S01]  /*1400*/  FSETP.GEU.AND P3, PT, |R25|.reuse, 1.469367938527859385e-39, PT ;  /* 0x001000001900780b */ /* 0x040fe20003f6e200 */
[----:B------:R-:W-:Y:S01]  /*1410*/  BSSY.RECONVERGENT B3, `(.L_x_17) ;  /* 0x0000052000037945 */ /* 0x000fe20003800200 */
[----:B------:R-:W-:Y:S01]  /*1420*/  LOP3.LUT R21, R20, 0x3ff00000, RZ, 0xfc, !PT ;  /* 0x3ff0000014157812 */ /* 0x000fe200078efcff */
[----:B------:R-:W-:Y:S01]  /*1430*/  IMAD.MOV.U32 R20, RZ, RZ, R22 ;  /* 0x000000ffff147224 */ /* 0x000fe200078e0016 */
[----:B------:R-:W-:Y:S02]  /*1440*/  LOP3.LUT R38, R25, 0x7ff00000, RZ, 0xc0, !PT ;  /* 0x7ff0000019267812 */ /* 0x000fe400078ec0ff */
[----:B------:R-:W-:-:S03]  /*1450*/  LOP3.LUT R41, R23, 0x7ff00000, RZ, 0xc0, !PT ;  /* 0x7ff0000017297812 */ /* 0x000fc600078ec0ff */
[----:B------:R-:W-:Y:S01]  /*1460*/  @!P0 DMUL R20, R22, 8.98846567431157953865e+307 ;  /* 0x7fe0000016148828 */ /* 0x000fe20000000000 */
[----:B------:R-:W-:-:S03]  /*1470*/  ISETP.GE.U32.AND P2, PT, R38, R41, PT ;  /* 0x000000292600720c */ /* 0x000fc60003f46070 */
[----:B------:R-:W-:Y:S01]  /*1480*/  @!P3 LOP3.LUT R27, R23, 0x7ff00000, RZ, 0xc0, !PT ;  /* 0x7ff00000171bb812 */ /* 0x000fe200078ec0ff */
[----:B------:R-:W-:Y:S01]  /*1490*/  @!P3 IMAD.MOV.U32 R32, RZ, RZ, RZ ;  /* 0x000000ffff20b224 */ /* 0x000fe200078e00ff */
[----:B------:R-:W0:Y:S02]  /*14a0*/  MUFU.RCP64H R29, R21 ;  /* 0x00000015001d7308 */ /* 0x000e240000001800 */
[----:B------:R-:W-:Y:S02]  /*14b0*/  @!P3 ISETP.GE.U32.AND P4, PT, R38, R27, PT ;  /* 0x0000001b2600b20c */ /* 0x000fe40003f86070 */
[----:B------:R-:W-:Y:S02]  /*14c0*/  SEL R27, R40, 0x63400000, !P2 ;  /* 0x63400000281b7807 */ /* 0x000fe40005000000 */
[----:B------:R-:W-:Y:S02]  /*14d0*/  @!P0 LOP3.LUT R41, R21, 0x7ff00000, RZ, 0xc0, !PT ;  /* 0x7ff0000015298812 */ /* 0x000fe400078ec0ff */
[----:B------:R-:W-:Y:S01]  /*14e0*/  LOP3.LUT R27, R27, 0x800fffff, R25, 0xf8, !PT ;  /* 0x800fffff1b1b7812 */ /* 0x000fe200078ef819 */
[----:B0-----:R-:W-:-:S08]  /*14f0*/  DFMA R30, R28, -R20, 1 ;  /* 0x3ff000001c1e742b */ /* 0x001fd00000000814 */
[----:B------:R-:W-:-:S08]  /*1500*/  DFMA R30, R30, R30, R30 ;  /* 0x0000001e1e1e722b */ /* 0x000fd0000000001e */
[----:B------:R-:W-:Y:S01]  /*1510*/  DFMA R28, R28, R30, R28 ;  /* 0x0000001e1c1c722b */ /* 0x000fe2000000001c */
[----:B------:R-:W-:-:S04]  /*1520*/  @!P3 SEL R31, R40, 0x63400000, !P4 ;  /* 0x63400000281fb807 */ /* 0x000fc80006000000 */
[----:B------:R-:W-:-:S03]  /*1530*/  @!P3 LOP3.LUT R26, R31, 0x80000000, R25, 0xf8, !PT ;  /* 0x800000001f1ab812 */ /* 0x000fc600078ef819 */
[----:B------:R-:W-:Y:S01]  /*1540*/  DFMA R30, R28, -R20, 1 ;  /* 0x3ff000001c1e742b */ /* 0x000fe20000000814 */
[----:B------:R-:W-:Y:S01]  /*1550*/  @!P3 LOP3.LUT R33, R26, 0x100000, RZ, 0xfc, !PT ;  /* 0x001000001a21b812 */ /* 0x000fe200078efcff */
[----:B------:R-:W-:-:S06]  /*1560*/  IMAD.MOV.U32 R26, RZ, RZ, R24 ;  /* 0x000000ffff1a7224 */ /* 0x000fcc00078e0018 */
[----:B------:R-:W-:Y:S02]  /*1570*/  DFMA R28, R28, R30, R28 ;  /* 0x0000001e1c1c722b */ /* 0x000fe4000000001c */
[----:B------:R-:W-:-:S08]  /*1580*/  @!P3 DFMA R26, R26, 2, -R32 ;  /* 0x400000001a1ab82b */ /* 0x000fd00000000820 */
[----:B------:R-:W-:-:S08]  /*1590*/  DMUL R30, R28, R26 ;  /* 0x0000001a1c1e7228 */ /* 0x000fd00000000000 */
[----:B------:R-:W-:-:S08]  /*15a0*/  DFMA R32, R30, -R20, R26 ;  /* 0x800000141e20722b */ /* 0x000fd0000000001a */
[----:B------:R-:W-:Y:S01]  /*15b0*/  DFMA R32, R28, R32, R30 ;  /* 0x000000201c20722b */ /* 0x000fe2000000001e */
[----:B------:R-:W-:Y:S01]  /*15c0*/  IMAD.MOV.U32 R28, RZ, RZ, R38 ;  /* 0x000000ffff1c7224 */ /* 0x000fe200078e0026 */
[----:B------:R-:W-:-:S05]  /*15d0*/  @!P3 LOP3.LUT R28, R27, 0x7ff00000, RZ, 0xc0, !PT ;  /* 0x7ff000001b1cb812 */ /* 0x000fca00078ec0ff */
[----:B------:R-:W-:-:S05]  /*15e0*/  VIADD R29, R28, 0xffffffff ;  /* 0xffffffff1c1d7836 */ /* 0x000fca0000000000 */
[----:B------:R-:W-:Y:S01]  /*15f0*/  ISETP.GT.U32.AND P0, PT, R29, 0x7feffffe, PT ;  /* 0x7feffffe1d00780c */ /* 0x000fe20003f04070 */
[----:B------:R-:W-:-:S05]  /*1600*/  VIADD R29, R41, 0xffffffff ;  /* 0xffffffff291d7836 */ /* 0x000fca0000000000 */
[----:B------:R-:W-:-:S13]  /*1610*/  ISETP.GT.U32.OR P0, PT, R29, 0x7feffffe, P0 ;  /* 0x7feffffe1d00780c */ /* 0x000fda0000704470 */
[----:B------:R-:W-:Y:S05]  /*1620*/  @P0 BRA `(.L_x_18) ;  /* 0x00000000006c0947 */ /* 0x000fea0003800000 */
[----:B------:R-:W-:Y:S01]  /*1630*/  LOP3.LUT R25, R23, 0x7ff00000, RZ, 0xc0, !PT ;  /* 0x7ff0000017197812 */ /* 0x000fe200078ec0ff */
[----:B------:R-:W-:-:S03]  /*1640*/  IMAD.MOV.U32 R28, RZ, RZ, RZ ;  /* 0x000000ffff1c7224 */ /* 0x000fc600078e00ff */
[CC--:B------:R-:W-:Y:S02]  /*1650*/  VIADDMNMX R24, R38.reuse, -R25.reuse, 0xb9600000, !PT ;  /* 0xb960000026187446 */ /* 0x0c0fe40007800919 */
[----:B------:R-:W-:Y:S02]  /*1660*/  ISETP.GE.U32.AND P0, PT, R38, R25, PT ;  /* 0x000000192600720c */ /* 0x000fe40003f06070 */
[----:B------:R-:W-:Y:S02]  /*1670*/  VIMNMX R24, PT, PT, R24, 0x46a00000, PT ;  /* 0x46a0000018187848 */ /* 0x000fe40003fe0100 */
[----:B------:R-:W-:-:S05]  /*1680*/  SEL R25, R40, 0x63400000, !P0 ;  /* 0x6340000028197807 */ /* 0x000fca0004000000 */
[----:B------:R-:W-:-:S04]  /*1690*/  IMAD.IADD R24, R24, 0x1, -R25 ;  /* 0x0000000118187824 */ /* 0x000fc800078e0a19 */
[----:B------:R-:W-:-:S06]  /*16a0*/  VIADD R29, R24, 0x7fe00000 ;  /* 0x7fe00000181d7836 */ /* 0x000fcc0000000000 */
[----:B------:R-:W-:-:S10]  /*16b0*/  DMUL R30, R32, R28 ;  /* 0x0000001c201e7228 */ /* 0x000fd40000000000 */
[----:B------:R-:W-:-:S13]  /*16c0*/  FSETP.GTU.AND P0, PT, |R31|, 1.469367938527859385e-39, PT ;  /* 0x001000001f00780b */ /* 0x000fda0003f0c200 */
[----:B------:R-:W-:Y:S05]  /*16d0*/  @P0 BRA `(.L_x_19) ;  /* 0x0000000000940947 */ /* 0x000fea0003800000 */
[----:B------:R-:W-:Y:S01]  /*16e0*/  DFMA R20, R32, -R20, R26 ;  /* 0x800000142014722b */ /* 0x000fe2000000001a */
[----:B------:R-:W-:-:S09]  /*16f0*/  IMAD.MOV.U32 R28, RZ, RZ, RZ ;  /* 0x000000ffff1c7224 */ /* 0x000fd200078e00ff */
[C---:B------:R-:W-:Y:S02]  /*1700*/  FSETP.NEU.AND P0, PT, R21.reuse, RZ, PT ;  /* 0x000000ff1500720b */ /* 0x040fe40003f0d000 */
[----:B------:R-:W-:-:S04]  /*1710*/  LOP3.LUT R22, R21, 0x80000000, R23, 0x48, !PT ;  /* 0x8000000015167812 */ /* 0x000fc800078e4817 */
[----:B------:R-:W-:-:S07]  /*1720*/  LOP3.LUT R29, R22, R29, RZ, 0xfc, !PT ;  /* 0x0000001d161d7212 */ /* 0x000fce00078efcff */
[----:B------:R-:W-:Y:S05]  /*1730*/  @!P0 BRA `(.L_x_19) ;  /* 0x00000000007c8947 */ /* 0x000fea0003800000 */
[----:B------:R-:W-:Y:S02]  /*1740*/  IMAD.MOV R21, RZ, RZ, -R24 ;  /* 0x000000ffff157224 */ /* 0x000fe400078e0a18 */
[----:B------:R-:W-:-:S06]  /*1750*/  IMAD.MOV.U32 R20, RZ, RZ, RZ ;  /* 0x000000ffff147224 */ /* 0x000fcc00078e00ff */
[----:B------:R-:W-:Y:S02]  /*1760*/  DFMA R20, R30, -R20, R32 ;  /* 0x800000141e14722b */ /* 0x000fe40000000020 */
[----:B------:R-:W-:-:S04]  /*1770*/  DMUL.RP R32, R32, R28 ;  /* 0x0000001c20207228 */ /* 0x000fc80000008000 */
[----:B------:R-:W-:-:S04]  /*1780*/  IADD3 R20, PT, PT, -R24, -0x43300000, RZ ;  /* 0xbcd0000018147810 */ /* 0x000fc80007ffe1ff */
[----:B------:R-:W-:Y:S02]  /*1790*/  FSETP.NEU.AND P0, PT, |R21|, R20, PT ;  /* 0x000000141500720b */ /* 0x000fe40003f0d200 */
[----:B------:R-:W-:Y:S02]  /*17a0*/  LOP3.LUT R21, R33, R22, RZ, 0x3c, !PT ;  /* 0x0000001621157212 */ /* 0x000fe400078e3cff */
[----:B------:R-:W-:Y:S02]  /*17b0*/  FSEL R30, R32, R30, !P0 ;  /* 0x0000001e201e7208 */ /* 0x000fe40004000000 */
[----:B------:R-:W-:Y:S01]  /*17c0*/  FSEL R31, R21, R31, !P0 ;  /* 0x0000001f151f7208 */ /* 0x000fe20004000000 */
[----:B------:R-:W-:Y:S06]  /*17d0*/  BRA `(.L_x_19) ;  /* 0x0000000000547947 */ /* 0x000fec0003800000 */
.L_x_18:
[----:B------:R-:W-:-:S14]  /*17e0*/  DSETP.NAN.AND P0, PT, R24, R24, PT ;  /* 0x000000181800722a */ /* 0x000fdc0003f08000 */
[----:B------:R-:W-:Y:S05]  /*17f0*/  @P0 BRA `(.L_x_20) ;  /* 0x0000000000440947 */ /* 0x000fea0003800000 */
[----:B------:R-:W-:-:S14]  /*1800*/  DSETP.NAN.AND P0, PT, R22, R22, PT ;  /* 0x000000161600722a */ /* 0x000fdc0003f08000 */
[----:B------:R-:W-:Y:S05]  /*1810*/  @P0 BRA `(.L_x_21) ;  /* 0x0000000000300947 */ /* 0x000fea0003800000 */
[----:B------:R-:W-:Y:S01]  /*1820*/  ISETP.NE.AND P0, PT, R28, R41, PT ;  /* 0x000000291c00720c */ /* 0x000fe20003f05270 */
[----:B------:R-:W-:Y:S02]  /*1830*/  IMAD.MOV.U32 R30, RZ, RZ, 0x0 ;  /* 0x00000000ff1e7424 */ /* 0x000fe400078e00ff */
[----:B------:R-:W-:-:S10]  /*1840*/  IMAD.MOV.U32 R31, RZ, RZ, -0x80000 ;  /* 0xfff80000ff1f7424 */ /* 0x000fd400078e00ff */
[----:B------:R-:W-:Y:S05]  /*1850*/  @!P0 BRA `(.L_x_19) ;  /* 0x0000000000348947 */ /* 0x000fea0003800000 */
[----:B------:R-:W-:Y:S02]  /*1860*/  ISETP.NE.AND P0, PT, R28, 0x7ff00000, PT ;  /* 0x7ff000001c00780c */ /* 0x000fe40003f05270 */
[----:B------:R-:W-:Y:S02]  /*1870*/  LOP3.LUT R31, R25, 0x80000000, R23, 0x48, !PT ;  /* 0x80000000191f7812 */ /* 0x000fe400078e4817 */
[----:B------:R-:W-:-:S13]  /*1880*/  ISETP.EQ.OR P0, PT, R41, RZ, !P0 ;  /* 0x000000ff2900720c */ /* 0x000fda0004702670 */
[----:B------:R-:W-:Y:S01]  /*1890*/  @P0 LOP3.LUT R20, R31, 0x7ff00000, RZ, 0xfc, !PT ;  /* 0x7ff000001f140812 */ /* 0x000fe200078efcff */
[----:B------:R-:W-:Y:S02]  /*18a0*/  @!P0 IMAD.MOV.U32 R30, RZ, RZ, RZ ;  /* 0x000000ffff1e8224 */ /* 0x000fe400078e00ff */
[----:B------:R-:W-:Y:S02]  /*18b0*/  @P0 IMAD.MOV.U32 R30, RZ, RZ, RZ ;  /* 0x000000ffff1e0224 */ /* 0x000fe400078e00ff */
[----:B------:R-:W-:Y:S01]  /*18c0*/  @P0 IMAD.MOV.U32 R31, RZ, RZ, R20 ;  /* 0x000000ffff1f0224 */ /* 0x000fe200078e0014 */
[----:B------:R-:W-:Y:S06]  /*18d0*/  BRA `(.L_x_19) ;  /* 0x0000000000147947 */ /* 0x000fec0003800000 */
.L_x_21:
[----:B------:R-:W-:Y:S01]  /*18e0*/  LOP3.LUT R31, R23, 0x80000, RZ, 0xfc, !PT ;  /* 0x00080000171f7812 */ /* 0x000fe200078efcff */
[----:B------:R-:W-:Y:S01]  /*18f0*/  IMAD.MOV.U32 R30, RZ, RZ, R22 ;  /* 0x000000ffff1e7224 */ /* 0x000fe200078e0016 */
[----:B------:R-:W-:Y:S06]  /*1900*/  BRA `(.L_x_19) ;  /* 0x0000000000087947 */ /* 0x000fec0003800000 */
.L_x_20:
[----:B------:R-:W-:Y:S01]  /*1910*/  LOP3.LUT R31, R25, 0x80000, RZ, 0xfc, !PT ;  /* 0x00080000191f7812 */ /* 0x000fe200078efcff */
[----:B------:R-:W-:-:S07]  /*1920*/  IMAD.MOV.U32 R30, RZ, RZ, R24 ;  /* 0x000000ffff1e7224 */ /* 0x000fce00078e0018 */
.L_x_19:
[----:B------:R-:W-:Y:S05]  /*1930*/  BSYNC.RECONVERGENT B3 ;  /* 0x0000000000037941 */ /* 0x000fea0003800200 */
.L_x_17:
[----:B------:R-:W-:Y:S02]  /*1940*/  IMAD.MOV.U32 R20, RZ, RZ, R2 ;  /* 0x000000ffff147224 */ /* 0x000fe400078e0002 */
[----:B------:R-:W-:-:S04]  /*1950*/  IMAD.MOV.U32 R21, RZ, RZ, 0x0 ;  /* 0x00000000ff157424 */ /* 0x000fc800078e00ff */
[----:B------:R-:W-:Y:S05]  /*1960*/  RET.REL.NODEC R20 `(_Z13actualizacionPfS_S_S_iiS_fffi) ;  /* 0xffffffe414a47950 */ /* 0x000fea0003c3ffff */
        .weak           $__internal_1_$__cuda_sm3x_div_rn_noftz_f32_slowpath
        .type           $__internal_1_$__cuda_sm3x_div_rn_noftz_f32_slowpath,@function
        .size           $__internal_1_$__cuda_sm3x_div_rn_noftz_f32_slowpath,(.L_x_87 - $__internal_1_$__cuda_sm3x_div_rn_noftz_f32_slowpath)
$__internal_1_$__cuda_sm3x_div_rn_noftz_f32_slowpath:
[--C-:B------:R-:W-:Y:S01]  /*1970*/  SHF.R.U32.HI R7, RZ, 0x17, R2.reuse ;  /* 0x00000017ff077819 */ /* 0x100fe20000011602 */
[----:B------:R-:W-:Y:S01]  /*1980*/  BSSY.RECONVERGENT B2, `(.L_x_22) ;  /* 0x0000063000027945 */ /* 0x000fe20003800200 */
[----:B------:R-:W-:Y:S02]  /*1990*/  SHF.R.U32.HI R4, RZ, 0x17, R5 ;  /* 0x00000017ff047819 */ /* 0x000fe40000011605 */
[----:B------:R-:W-:Y:S02]  /*19a0*/  LOP3.LUT R7, R7, 0xff, RZ, 0xc0, !PT ;  /* 0x000000ff07077812 */ /* 0x000fe400078ec0ff */
[----:B------:R-:W-:Y:S01]  /*19b0*/  LOP3.LUT R12, R4, 0xff, RZ, 0xc0, !PT ;  /* 0x000000ff040c7812 */ /* 0x000fe200078ec0ff */
[----:B------:R-:W-:Y:S02]  /*19c0*/  IMAD.MOV.U32 R4, RZ, RZ, R2 ;  /* 0x000000ffff047224 */ /* 0x000fe400078e0002 */
[----:B------:R-:W-:Y:S02]  /*19d0*/  VIADD R11, R7, 0xffffffff ;  /* 0xffffffff070b7836 */ /* 0x000fe40000000000 */
[----:B------:R-:W-:-:S03]  /*19e0*/  VIADD R13, R12, 0xffffffff ;  /* 0xffffffff0c0d7836 */ /* 0x000fc60000000000 */
[----:B------:R-:W-:-:S04]  /*19f0*/  ISETP.GT.U32.AND P0, PT, R11, 0xfd, PT ;  /* 0x000000fd0b00780c */ /* 0x000fc80003f04070 */
[----:B------:R-:W-:-:S13]  /*1a00*/  ISETP.GT.U32.OR P0, PT, R13, 0xfd, P0 ;  /* 0x000000fd0d00780c */ /* 0x000fda0000704470 */
[----:B------:R-:W-:Y:S01]  /*1a10*/  @!P0 IMAD.MOV.U32 R10, RZ, RZ, RZ ;  /* 0x000000ffff0a8224 */ /* 0x000fe200078e00ff */
[----:B------:R-:W-:Y:S06]  /*1a20*/  @!P0 BRA `(.L_x_23) ;  /* 0x00000000005c8947 */ /* 0x000fec0003800000 */
[----:B------:R-:W-:Y:S02]  /*1a30*/  FSETP.GTU.FTZ.AND P0, PT, |R5|, +INF , PT ;  /* 0x7f8000000500780b */ /* 0x000fe40003f1c200 */
[----:B------:R-:W-:-:S04]  /*1a40*/  FSETP.GTU.FTZ.AND P1, PT, |R2|, +INF , PT ;  /* 0x7f8000000200780b */ /* 0x000fc80003f3c200 */
[----:B------:R-:W-:-:S13]  /*1a50*/  PLOP3.LUT P0, PT, P0, P1, PT, 0xf8, 0x8f ;  /* 0x00000000008f781c */ /* 0x000fda0000703f70 */
[----:B------:R-:W-:Y:S05]  /*1a60*/  @P0 BRA `(.L_x_24) ;  /* 0x00000004004c0947 */ /* 0x000fea0003800000 */
[----:B------:R-:W-:-:S13]  /*1a70*/  LOP3.LUT P0, RZ, R4, 0x7fffffff, R5, 0xc8, !PT ;  /* 0x7fffffff04ff7812 */ /* 0x000fda000780c805 */
[----:B------:R-:W-:Y:S05]  /*1a80*/  @!P0 BRA `(.L_x_25) ;  /* 0x00000004003c8947 */ /* 0x000fea0003800000 */
[C---:B------:R-:W-:Y:S02]  /*1a90*/  FSETP.NEU.FTZ.AND P2, PT, |R5|.reuse, +INF , PT ;  /* 0x7f8000000500780b */ /* 0x040fe40003f5d200 */
[----:B------:R-:W-:Y:S02]  /*1aa0*/  FSETP.NEU.FTZ.AND P1, PT, |R2|, +INF , PT ;  /* 0x7f8000000200780b */ /* 0x000fe40003f3d200 */
[----:B------:R-:W-:-:S11]  /*1ab0*/  FSETP.NEU.FTZ.AND P0, PT, |R5|, +INF , PT ;  /* 0x7f8000000500780b */ /* 0x000fd60003f1d200 */
[----:B------:R-:W-:Y:S05]  /*1ac0*/  @!P1 BRA !P2, `(.L_x_25) ;  /* 0x00000004002c9947 */ /* 0x000fea0005000000 */
[----:B------:R-:W-:-:S04]  /*1ad0*/  LOP3.LUT P2, RZ, R5, 0x7fffffff, RZ, 0xc0, !PT ;  /* 0x7fffffff05ff7812 */ /* 0x000fc8000784c0ff */
[----:B------:R-:W-:-:S13]  /*1ae0*/  PLOP3.LUT P1, PT, P1, P2, PT, 0x2f, 0xf2 ;  /* 0x0000000000f2781c */ /* 0x000fda0000f24577 */
[----:B------:R-:W-:Y:S05]  /*1af0*/  @P1 BRA `(.L_x_26) ;  /* 0x0000000400181947 */ /* 0x000fea0003800000 */
[----:B------:R-:W-:-:S04]  /*1b00*/  LOP3.LUT P1, RZ, R4, 0x7fffffff, RZ, 0xc0, !PT ;  /* 0x7fffffff04ff7812 */ /* 0x000fc8000782c0ff */
[----:B------:R-:W-:-:S13]  /*1b10*/  PLOP3.LUT P0, PT, P0, P1, PT, 0x2f, 0xf2 ;  /* 0x0000000000f2781c */ /* 0x000fda0000702577 */
[----:B------:R-:W-:Y:S05]  /*1b20*/  @P0 BRA `(.L_x_27) ;  /* 0x0000000400000947 */ /* 0x000fea0003800000 */
[----:B------:R-:W-:Y:S02]  /*1b30*/  ISETP.GE.AND P0, PT, R13, RZ, PT ;  /* 0x000000ff0d00720c */ /* 0x000fe40003f06270 */
[----:B------:R-:W-:-:S11]  /*1b40*/  ISETP.GE.AND P1, PT, R11, RZ, PT ;  /* 0x000000ff0b00720c */ /* 0x000fd60003f26270 */
[----:B------:R-:W-:Y:S02]  /*1b50*/  @P0 IMAD.MOV.U32 R10, RZ, RZ, RZ ;  /* 0x000000ffff0a0224 */ /* 0x000fe400078e00ff */
[----:B------:R-:W-:Y:S01]  /*1b60*/  @!P0 FFMA R5, R5, 1.84467440737095516160e+19, RZ ;  /* 0x5f80000005058823 */ /* 0x000fe200000000ff */
[----:B------:R-:W-:Y:S02]  /*1b70*/  @!P0 IMAD.MOV.U32 R10, RZ, RZ, -0x40 ;  /* 0xffffffc0ff0a8424 */ /* 0x000fe400078e00ff */
[----:B------:R-:W-:Y:S02]  /*1b80*/  @!P1 FFMA R4, R2, 1.84467440737095516160e+19, RZ ;  /* 0x5f80000002049823 */ /* 0x000fe400000000ff */
[----:B------:R-:W-:-:S07]  /*1b90*/  @!P1 VIADD R10, R10, 0x40 ;  /* 0x000000400a0a9836 */ /* 0x000fce0000000000 */
.L_x_23:
[----:B------:R-:W-:Y:S01]  /*1ba0*/  LEA R11, R7, 0xc0800000, 0x17 ;  /* 0xc0800000070b7811 */ /* 0x000fe200078eb8ff */
[----:B------:R-:W-:Y:S01]  /*1bb0*/  VIADD R12, R12, 0xffffff81 ;  /* 0xffffff810c0c7836 */ /* 0x000fe20000000000 */
[----:B------:R-:W-:Y:S03]  /*1bc0*/  BSSY.RECONVERGENT B3, `(.L_x_28) ;  /* 0x0000035000037945 */ /* 0x000fe60003800200 */
[----:B------:R-:W-:Y:S01]  /*1bd0*/  IMAD.IADD R11, R4, 0x1, -R11 ;  /* 0x00000001040b7824 */ /* 0x000fe200078e0a0b */
[C---:B------:R-:W-:Y:S01]  /*1be0*/  IADD3 R7, PT, PT, R12.reuse, 0x7f, -R7 ;  /* 0x0000007f0c077810 */ /* 0x040fe20007ffe807 */
[----:B------:R-:W-:Y:S02]  /*1bf0*/  IMAD R4, R12, -0x800000, R5 ;  /* 0xff8000000c047824 */ /* 0x000fe400078e0205 */
[----:B------:R-:W0:Y:S01]  /*1c00*/  MUFU.RCP R13, R11 ;  /* 0x0000000b000d7308 */ /* 0x000e220000001000 */
[----:B------:R-:W-:Y:S01]  /*1c10*/  FADD.FTZ R15, -R11, -RZ ;  /* 0x800000ff0b0f7221 */ /* 0x000fe20000010100 */
[----:B------:R-:W-:-:S03]  /*1c20*/  IMAD.IADD R7, R7, 0x1, R10 ;  /* 0x0000000107077824 */ /* 0x000fc600078e020a */
[----:B0-----:R-:W-:-:S04]  /*1c30*/  FFMA R14, R13, R15, 1 ;  /* 0x3f8000000d0e7423 */ /* 0x001fc8000000000f */
[----:B------:R-:W-:-:S04]  /*1c40*/  FFMA R20, R13, R14, R13 ;  /* 0x0000000e0d147223 */ /* 0x000fc8000000000d */
[----:B------:R-:W-:-:S04]  /*1c50*/  FFMA R5, R4, R20, RZ ;  /* 0x0000001404057223 */ /* 0x000fc800000000ff */
[----:B------:R-:W-:-:S04]  /*1c60*/  FFMA R14, R15, R5, R4 ;  /* 0x000000050f0e7223 */ /* 0x000fc80000000004 */
[----:B------:R-:W-:-:S04]  /*1c70*/  FFMA R13, R20, R14, R5 ;  /* 0x0000000e140d7223 */ /* 0x000fc80000000005 */
[----:B------:R-:W-:-:S04]  /*1c80*/  FFMA R14, R15, R13, R4 ;  /* 0x0000000d0f0e7223 */ /* 0x000fc80000000004 */
[----:B------:R-:W-:-:S05]  /*1c90*/  FFMA R5, R20, R14, R13 ;  /* 0x0000000e14057223 */ /* 0x000fca000000000d */
[----:B------:R-:W-:-:S04]  /*1ca0*/  SHF.R.U32.HI R4, RZ, 0x17, R5 ;  /* 0x00000017ff047819 */ /* 0x000fc80000011605 */
[----:B------:R-:W-:-:S05]  /*1cb0*/  LOP3.LUT R4, R4, 0xff, RZ, 0xc0, !PT ;  /* 0x000000ff04047812 */ /* 0x000fca00078ec0ff */
[----:B------:R-:W-:-:S04]  /*1cc0*/  IMAD.IADD R12, R4, 0x1, R7 ;  /* 0x00000001040c7824 */ /* 0x000fc800078e0207 */
[----:B------:R-:W-:-:S05]  /*1cd0*/  VIADD R4, R12, 0xffffffff ;  /* 0xffffffff0c047836 */ /* 0x000fca0000000000 */
[----:B------:R-:W-:-:S13]  /*1ce0*/  ISETP.GE.U32.AND P0, PT, R4, 0xfe, PT ;  /* 0x000000fe0400780c */ /* 0x000fda0003f06070 */
[----:B------:R-:W-:Y:S05]  /*1cf0*/  @!P0 BRA `(.L_x_29) ;  /* 0x0000000000808947 */ /* 0x000fea0003800000 */
[----:B------:R-:W-:-:S13]  /*1d00*/  ISETP.GT.AND P0, PT, R12, 0xfe, PT ;  /* 0x000000fe0c00780c */ /* 0x000fda0003f04270 */
[----:B------:R-:W-:Y:S05]  /*1d10*/  @P0 BRA `(.L_x_30) ;  /* 0x00000000006c0947 */ /* 0x000fea0003800000 */
[----:B------:R-:W-:-:S13]  /*1d20*/  ISETP.GE.AND P0, PT, R12, 0x1, PT ;  /* 0x000000010c00780c */ /* 0x000fda0003f06270 */
[----:B------:R-:W-:Y:S05]  /*1d30*/  @P0 BRA `(.L_x_31) ;  /* 0x0000000000740947 */ /* 0x000fea0003800000 */
[----:B------:R-:W-:Y:S02]  /*1d40*/  ISETP.GE.AND P0, PT, R12, -0x18, PT ;  /* 0xffffffe80c00780c */ /* 0x000fe40003f06270 */
[----:B------:R-:W-:-:S11]  /*1d50*/  LOP3.LUT R5, R5, 0x80000000, RZ, 0xc0, !PT ;  /* 0x8000000005057812 */ /* 0x000fd600078ec0ff */
[----:B------:R-:W-:Y:S05]  /*1d60*/  @!P0 BRA `(.L_x_31) ;  /* 0x0000000000688947 */ /* 0x000fea0003800000 */
[-CC-:B------:R-:W-:Y:S01]  /*1d70*/  FFMA.RZ R4, R20, R14.reuse, R13.reuse ;  /* 0x0000000e14047223 */ /* 0x180fe2000000c00d */
[----:B------:R-:W-:Y:S02]  /*1d80*/  VIADD R11, R12, 0x20 ;  /* 0x000000200c0b7836 */ /* 0x000fe40000000000 */
[-CC-:B------:R-:W-:Y:S01]  /*1d90*/  FFMA.RM R7, R20, R14.reuse, R13.reuse ;  /* 0x0000000e14077223 */ /* 0x180fe2000000400d */
[----:B------:R-:W-:Y:S02]  /*1da0*/  ISETP.NE.AND P2, PT, R12, RZ, PT ;  /* 0x000000ff0c00720c */ /* 0x000fe40003f45270 */
[----:B------:R-:W-:Y:S01]  /*1db0*/  LOP3.LUT R10, R4, 0x7fffff, RZ, 0xc0, !PT ;  /* 0x007fffff040a7812 */ /* 0x000fe200078ec0ff */
[----:B------:R-:W-:Y:S01]  /*1dc0*/  FFMA.RP R4, R20, R14, R13 ;  /* 0x0000000e14047223 */ /* 0x000fe2000000800d */
[----:B------:R-:W-:Y:S01]  /*1dd0*/  ISETP.NE.AND P1, PT, R12, RZ, PT ;  /* 0x000000ff0c00720c */ /* 0x000fe20003f25270 */
[----:B------:R-:W-:Y:S01]  /*1de0*/  IMAD.MOV R12, RZ, RZ, -R12 ;  /* 0x000000ffff0c7224 */ /* 0x000fe200078e0a0c */
[----:B------:R-:W-:-:S02]  /*1df0*/  LOP3.LUT R10, R10, 0x800000, RZ, 0xfc, !PT ;  /* 0x008000000a0a7812 */ /* 0x000fc400078efcff */
[----:B------:R-:W-:Y:S02]  /*1e00*/  FSETP.NEU.FTZ.AND P0, PT, R4, R7, PT ;  /* 0x000000070400720b */ /* 0x000fe40003f1d000 */
[----:B------:R-:W-:Y:S02]  /*1e10*/  SHF.L.U32 R11, R10, R11, RZ ;  /* 0x0000000b0a0b7219 */ /* 0x000fe400000006ff */
[----:B------:R-:W-:Y:S02]  /*1e20*/  SEL R7, R12, RZ, P2 ;  /* 0x000000ff0c077207 */ /* 0x000fe40001000000 */
[----:B------:R-:W-:Y:S02]  /*1e30*/  ISETP.NE.AND P1, PT, R11, RZ, P1 ;  /* 0x000000ff0b00720c */ /* 0x000fe40000f25270 */
[----:B------:R-:W-:Y:S02]  /*1e40*/  SHF.R.U32.HI R7, RZ, R7, R10 ;  /* 0x00000007ff077219 */ /* 0x000fe4000001160a */
[----:B------:R-:W-:-:S02]  /*1e50*/  PLOP3.LUT P0, PT, P0, P1, PT, 0xf8, 0x8f ;  /* 0x00000000008f781c */ /* 0x000fc40000703f70 */
[----:B------:R-:W-:Y:S02]  /*1e60*/  SHF.R.U32.HI R11, RZ, 0x1, R7 ;  /* 0x00000001ff0b7819 */ /* 0x000fe40000011607 */
[----:B------:R-:W-:-:S04]  /*1e70*/  SEL R4, RZ, 0x1, !P0 ;  /* 0x00000001ff047807 */ /* 0x000fc80004000000 */
[----:B------:R-:W-:-:S04]  /*1e80*/  LOP3.LUT R4, R4, 0x1, R11, 0xf8, !PT ;  /* 0x0000000104047812 */ /* 0x000fc800078ef80b */
[----:B------:R-:W-:-:S05]  /*1e90*/  LOP3.LUT R4, R4, R7, RZ, 0xc0, !PT ;  /* 0x0000000704047212 */ /* 0x000fca00078ec0ff */
[----:B------:R-:W-:-:S05]  /*1ea0*/  IMAD.IADD R4, R11, 0x1, R4 ;  /* 0x000000010b047824 */ /* 0x000fca00078e0204 */
[----:B------:R-:W-:Y:S01]  /*1eb0*/  LOP3.LUT R5, R4, R5, RZ, 0xfc, !PT ;  /* 0x0000000504057212 */ /* 0x000fe200078efcff */
[----:B------:R-:W-:Y:S06]  /*1ec0*/  BRA `(.L_x_31) ;  /* 0x0000000000107947 */ /* 0x000fec0003800000 */
.L_x_30:
[----:B------:R-:W-:-:S04]  /*1ed0*/  LOP3.LUT R5, R5, 0x80000000, RZ, 0xc0, !PT ;  /* 0x8000000005057812 */ /* 0x000fc800078ec0ff */
[----:B------:R-:W-:Y:S01]  /*1ee0*/  LOP3.LUT R5, R5, 0x7f800000, RZ, 0xfc, !PT ;  /* 0x7f80000005057812 */ /* 0x000fe200078efcff */
[----:B------:R-:W-:Y:S06]  /*1ef0*/  BRA `(.L_x_31) ;  /* 0x0000000000047947 */ /* 0x000fec0003800000 */
.L_x_29:
[----:B------:R-:W-:-:S07]  /*1f00*/  IMAD R5, R7, 0x800000, R5 ;  /* 0x0080000007057824 */ /* 0x000fce00078e0205 */
.L_x_31:
[----:B------:R-:W-:Y:S05]  /*1f10*/  BSYNC.RECONVERGENT B3 ;  /* 0x0000000000037941 */ /* 0x000fea0003800200 */
.L_x_28:
[----:B------:R-:W-:Y:S05]  /*1f20*/  BRA `(.L_x_32) ;  /* 0x0000000000207947 */ /* 0x000fea0003800000 */
.L_x_27:
[----:B------:R-:W-:-:S04]  /*1f30*/  LOP3.LUT R5, R4, 0x80000000, R5, 0x48, !PT ;  /* 0x8000000004057812 */ /* 0x000fc800078e4805 */
[----:B------:R-:W-:Y:S01]  /*1f40*/  LOP3.LUT R5, R5, 0x7f800000, RZ, 0xfc, !PT ;  /* 0x7f80000005057812 */ /* 0x000fe200078efcff */
[----:B------:R-:W-:Y:S06]  /*1f50*/  BRA `(.L_x_32) ;  /* 0x0000000000147947 */ /* 0x000fec0003800000 */
.L_x_26:
[----:B------:R-:W-:Y:S01]  /*1f60*/  LOP3.LUT R5, R4, 0x80000000, R5, 0x48, !PT ;  /* 0x8000000004057812 */ /* 0x000fe200078e4805 */
[----:B------:R-:W-:Y:S06]  /*1f70*/  BRA `(.L_x_32) ;  /* 0x00000000000c7947 */ /* 0x000fec0003800000 */
.L_x_25:
[----:B------:R-:W0:Y:S01]  /*1f80*/  MUFU.RSQ R5, -QNAN ;  /* 0xffc0000000057908 */ /* 0x000e220000001400 */
[----:B------:R-:W-:Y:S05]  /*1f90*/  BRA `(.L_x_32) ;  /* 0x0000000000047947 */ /* 0x000fea0003800000 */
.L_x_24:
[----:B------:R-:W-:-:S07]  /*1fa0*/  FADD.FTZ R5, R5, R2 ;  /* 0x0000000205057221 */ /* 0x000fce0000010000 */
.L_x_32:
[----:B------:R-:W-:Y:S05]  /*1fb0*/  BSYNC.RECONVERGENT B2 ;  /* 0x0000000000027941 */ /* 0x000fea0003800200 */
.L_x_22:
[----:B0-----:R-:W-:Y:S02]  /*1fc0*/  IMAD.MOV.U32 R7, RZ, RZ, R5 ;  /* 0x000000ffff077224 */ /* 0x001fe400078e0005 */
[----:B------:R-:W-:Y:S02]  /*1fd0*/  IMAD.MOV.U32 R4, RZ, RZ, R8 ;  /* 0x000000ffff047224 */ /* 0x000fe400078e0008 */
[----:B------:R-:W-:-:S04]  /*1fe0*/  IMAD.MOV.U32 R5, RZ, RZ, 0x0 ;  /* 0x00000000ff057424 */ /* 0x000fc800078e00ff */
[----:B------:R-:W-:Y:S05]  /*1ff0*/  RET.REL.NODEC R4 `(_Z13actualizacionPfS_S_S_iiS_fffi) ;  /* 0xffffffe004007950 */ /* 0x000fea0003c3ffff */
.L_x_33:
[----:B------:R-:W-:-:S00]  /*2000*/  BRA `(.L_x_33) ;  /* 0xfffffffc00fc7947 */ /* 0x000fc0000383ffff */
[----:B------:R-:W-:-:S00]  /*2010*/  NOP ;  /* 0x0000000000007918 */ /* 0x000fc00000000000 */
        /* <DEDUP_REMOVED lines=14> */
.L_x_87:


//--------------------- .text._Z8gravedadPfS_if   --------------------------
	.section	.text._Z8gravedadPfS_if,"ax",@progbits
	.align	128
        .global         _Z8gravedadPfS_if
        .type           _Z8gravedadPfS_if,@function
        .size           _Z8gravedadPfS_if,(.L_x_88 - _Z8gravedadPfS_if)
        .other          _Z8gravedadPfS_if,@"STO_CUDA_ENTRY STV_DEFAULT"
_Z8gravedadPfS_if:
.text._Z8gravedadPfS_if:
[----:B------:R-:W-:Y:S01]  /*0000*/  LDC R1, c[0x0][0x37c] ;  /* 0x0000df00ff017b82 */ /* 0x000fe20000000800 */
[----:B------:R-:W0:Y:S01]  /*0010*/  S2R R0, SR_TID.X ;  /* 0x0000000000007919 */ /* 0x000e220000002100 */
[----:B------:R-:W0:Y:S01]  /*0020*/  LDCU UR4, c[0x0][0x360] ;  /* 0x00006c00ff0477ac */ /* 0x000e220008000800 */
[----:B------:R-:W-:Y:S01]  /*0030*/  BSSY.RECONVERGENT B0, `(.L_x_34) ;  /* 0x0000052000007945 */ /* 0x000fe20003800200 */
[----:B------:R-:W0:Y:S01]  /*0040*/  S2R R3, SR_CTAID.X ;  /* 0x0000000000037919 */ /* 0x000e220000002500 */
[----:B------:R-:W1:Y:S01]  /*0050*/  LDCU UR5, c[0x0][0x364] ;  /* 0x00006c80ff0577ac */ /* 0x000e620008000800 */
[----:B------:R-:W1:Y:S01]  /*0060*/  S2R R7, SR_TID.Y ;  /* 0x0000000000077919 */ /* 0x000e620000002200 */
[----:B------:R-:W2:Y:S01]  /*0070*/  LDCU UR6, c[0x0][0x390] ;  /* 0x00007200ff0677ac */ /* 0x000ea20008000800 */
[----:B------:R-:W1:Y:S01]  /*0080*/  S2R R2, SR_CTAID.Y ;  /* 0x0000000000027919 */ /* 0x000e620000002600 */
[----:B0-----:R-:W-:Y:S01]  /*0090*/  IMAD R0, R3, UR4, R0 ;  /* 0x0000000403007c24 */ /* 0x001fe2000f8e0200 */
[----:B--2---:R-:W-:-:S04]  /*00a0*/  UIADD3 UR4, UPT, UPT, UR6, -0x1, URZ ;  /* 0xffffffff06047890 */ /* 0x004fc8000fffe0ff */
[----:B------:R-:W-:Y:S01]  /*00b0*/  ISETP.GT.U32.AND P0, PT, R0, 0x7ffffffe, PT ;  /* 0x7ffffffe0000780c */ /* 0x000fe20003f04070 */
[----:B-1----:R-:W-:Y:S02]  /*00c0*/  IMAD R7, R2, UR5, R7 ;  /* 0x0000000502077c24 */ /* 0x002fe4000f8e0207 */
[----:B------:R-:W-:Y:S02]  /*00d0*/  VIADD R2, R0, 0x1 ;  /* 0x0000000100027836 */ /* 0x000fe40000000000 */
[----:B------:R-:W-:-:S05]  /*00e0*/  VIADD R7, R7, 0x1 ;  /* 0x0000000107077836 */ /* 0x000fca0000000000 */
[----:B------:R-:W-:-:S04]  /*00f0*/  VIMNMX R0, PT, PT, R2, R7, !PT ;  /* 0x0000000702007248 */ /* 0x000fc80007fe0100 */
[----:B------:R-:W-:-:S13]  /*0100*/  ISETP.GE.OR P0, PT, R0, UR4, P0 ;  /* 0x0000000400007c0c */ /* 0x000fda0008706670 */
[----:B------:R-:W-:Y:S05]  /*0110*/  @P0 BRA `(.L_x_35) ;  /* 0x00000004000c0947 */ /* 0x000fea0003800000 */
[----:B------:R-:W0:Y:S01]  /*0120*/  LDC.64 R10, c[0x0][0x358] ;  /* 0x0000d600ff0a7b82 */ /* 0x000e220000000a00 */
[----:B------:R-:W-:-:S07]  /*0130*/  IMAD R6, R7, UR6, R2 ;  /* 0x0000000607067c24 */ /* 0x000fce000f8e0202 */
[----:B------:R-:W1:Y:S08]  /*0140*/  LDC.64 R4, c[0x0][0x380] ;  /* 0x0000e000ff047b82 */ /* 0x000e700000000a00 */
[----:B------:R-:W2:Y:S01]  /*0150*/  LDC R3, c[0x0][0x394] ;  /* 0x0000e500ff037b82 */ /* 0x000ea20000000800 */
[----:B0-----:R-:W-:Y:S02]  /*0160*/  R2UR UR4, R10 ;  /* 0x000000000a0472ca */ /* 0x001fe400000e0000 */
[----:B------:R-:W-:-:S02]  /*0170*/  R2UR UR5, R11 ;  /* 0x000000000b0572ca */ /* 0x000fc400000e0000 */
[----:B------:R-:W-:Y:S02]  /*0180*/  R2UR UR8, R10 ;  /* 0x000000000a0872ca */ /* 0x000fe400000e0000 */
[----:B------:R-:W-:Y:S01]  /*0190*/  R2UR UR9, R11 ;  /* 0x000000000b0972ca */ /* 0x000fe200000e0000 */
[----:B-1----:R-:W-:-:S08]  /*01a0*/  IMAD.WIDE R4, R6, 0x4, R4 ;  /* 0x0000000406047825 */ /* 0x002fd000078e0204 */
[----:B------:R-:W3:Y:S04]  /*01b0*/  LDG.E R0, desc[UR4][R4.64+0x4] ;  /* 0x0000040404007981 */ /* 0x000ee8000c1e1900 */
[----:B------:R-:W3:Y:S01]  /*01c0*/  LDG.E R9, desc[UR8][R4.64+-0x4] ;  /* 0xfffffc0804097981 */ /* 0x000ee2000c1e1900 */
[----:B--2---:R-:W-:Y:S01]  /*01d0*/  FADD R3, R3, R3 ;  /* 0x0000000303037221 */ /* 0x004fe20000000000 */
[----:B------:R-:W-:Y:S03]  /*01e0*/  BSSY.RECONVERGENT B1, `(.L_x_36) ;  /* 0x000000e000017945 */ /* 0x000fe60003800200 */
[----:B------:R-:W0:Y:S02]  /*01f0*/  MUFU.RCP R8, R3 ;  /* 0x0000000300087308 */ /* 0x000e240000001000 */
[----:B0-----:R-:W-:-:S04]  /*0200*/  FFMA R13, -R3, R8, 1 ;  /* 0x3f800000030d7423 */ /* 0x001fc80000000108 */
[----:B------:R-:W-:Y:S01]  /*0210*/  FFMA R13, R8, R13, R8 ;  /* 0x0000000d080d7223 */ /* 0x000fe20000000008 */
[----:B---3--:R-:W-:-:S04]  /*0220*/  FADD R0, R0, -R9 ;  /* 0x8000000900007221 */ /* 0x008fc80000000000 */
[----:B------:R-:W0:Y:S01]  /*0230*/  FCHK P0, -R0, R3 ;  /* 0x0000000300007302 */ /* 0x000e220000000100 */
[----:B------:R-:W-:-:S04]  /*0240*/  FFMA R8, -R0, R13, RZ ;  /* 0x0000000d00087223 */ /* 0x000fc800000001ff */
[----:B------:R-:W-:-:S04]  /*0250*/  FFMA R9, -R3, R8, -R0 ;  /* 0x0000000803097223 */ /* 0x000fc80000000900 */
[----:B------:R-:W-:Y:S01]  /*0260*/  FFMA R15, R13, R9, R8 ;  /* 0x000000090d0f7223 */ /* 0x000fe20000000008 */
[----:B0-----:R-:W-:Y:S06]  /*0270*/  @!P0 BRA `(.L_x_37) ;  /* 0x0000000000108947 */ /* 0x001fec0003800000 */
[----:B------:R-:W-:Y:S01]  /*0280*/  FADD R0, -R0, -RZ ;  /* 0x800000ff00007221 */ /* 0x000fe20000000100 */
[----:B------:R-:W-:-:S07]  /*0290*/  MOV R8, 0x2b0 ;  /* 0x000002b000087802 */ /* 0x000fce0000000f00 */
[----:B------:R-:W-:Y:S05]  /*02a0*/  CALL.REL.NOINC `($__internal_2_$__cuda_sm3x_div_rn_noftz_f32_slowpath) ;  /* 0x0000000000b47944 */ /* 0x000fea0003c00000 */
[----:B------:R-:W-:-:S07]  /*02b0*/  IMAD.MOV.U32 R15, RZ, RZ, R0 ;  /* 0x000000ffff0f7224 */ /* 0x000fce00078e0000 */
.L_x_37:
[----:B------:R-:W-:Y:S05]  /*02c0*/  BSYNC.RECONVERGENT B1 ;  /* 0x0000000000017941 */ /* 0x000fea0003800200 */
.L_x_36:
[----:B------:R-:W0:Y:S01]  /*02d0*/  LDC R14, c[0x0][0x390] ;  /* 0x0000e400ff0e7b82 */ /* 0x000e220000000800 */
[C---:B------:R-:W-:Y:S02]  /*02e0*/  R2UR UR4, R10.reuse ;  /* 0x000000000a0472ca */ /* 0x040fe400000e0000 */
[C---:B------:R-:W-:Y:S02]  /*02f0*/  R2UR UR5, R11.reuse ;  /* 0x000000000b0572ca */ /* 0x040fe400000e0000 */
[C---:B------:R-:W-:Y:S02]  /*0300*/  R2UR UR8, R10.reuse ;  /* 0x000000000a0872ca */ /* 0x040fe400000e0000 */
[C---:B------:R-:W-:Y:S01]  /*0310*/  R2UR UR9, R11.reuse ;  /* 0x000000000b0972ca */ /* 0x040fe200000e0000 */
[----:B------:R-:W1:Y:S01]  /*0320*/  LDC.64 R12, c[0x0][0x388] ;  /* 0x0000e200ff0c7b82 */ /* 0x000e620000000a00 */
[----:B------:R-:W-:Y:S02]  /*0330*/  R2UR UR10, R10 ;  /* 0x000000000a0a72ca */ /* 0x000fe400000e0000 */
[----:B------:R-:W-:-:S05]  /*0340*/  R2UR UR11, R11 ;  /* 0x000000000b0b72ca */ /* 0x000fca00000e0000 */
[----:B------:R-:W2:Y:S01]  /*0350*/  LDC.64 R8, c[0x0][0x380] ;  /* 0x0000e000ff087b82 */ /* 0x000ea20000000a00 */
[--C-:B0-----:R-:W-:Y:S02]  /*0360*/  IMAD R7, R7, R14, R14.reuse ;  /* 0x0000000e07077224 */ /* 0x101fe400078e020e */
[----:B------:R-:W-:Y:S02]  /*0370*/  IMAD.MOV R0, RZ, RZ, -R14 ;  /* 0x000000ffff007224 */ /* 0x000fe400078e0a0e */
[----:B------:R-:W-:-:S04]  /*0380*/  IMAD.WIDE R4, R14, 0x4, R4 ;  /* 0x000000040e047825 */ /* 0x000fc800078e0204 */
[----:B------:R-:W-:-:S04]  /*0390*/  IMAD R7, R0, 0x2, R7 ;  /* 0x0000000200077824 */ /* 0x000fc800078e0207 */
[----:B------:R-:W-:Y:S02]  /*03a0*/  IMAD.IADD R17, R2, 0x1, R7 ;  /* 0x0000000102117824 */ /* 0x000fe400078e0207 */
[----:B-1----:R-:W-:-:S04]  /*03b0*/  IMAD.WIDE R6, R6, 0x4, R12 ;  /* 0x0000000406067825 */ /* 0x002fc800078e020c */
[----:B--2---:R-:W-:Y:S01]  /*03c0*/  IMAD.WIDE R8, R17, 0x4, R8 ;  /* 0x0000000411087825 */ /* 0x004fe200078e0208 */
[----:B------:R0:W-:Y:S04]  /*03d0*/  STG.E desc[UR4][R6.64], R15 ;  /* 0x0000000f06007986 */ /* 0x0001e8000c101904 */
[----:B------:R-:W2:Y:S04]  /*03e0*/  LDG.E R4, desc[UR8][R4.64] ;  /* 0x0000000804047981 */ /* 0x000ea8000c1e1900 */
[----:B------:R-:W2:Y:S01]  /*03f0*/  LDG.E R9, desc[UR10][R8.64] ;  /* 0x0000000a08097981 */ /* 0x000ea2000c1e1900 */
[----:B------:R-:W1:Y:S01]  /*0400*/  MUFU.RCP R0, R3 ;  /* 0x0000000300007308 */ /* 0x000e620000001000 */
[----:B------:R-:W-:Y:S01]  /*0410*/  BSSY.RECONVERGENT B1, `(.L_x_38) ;  /* 0x000000d000017945 */ /* 0x000fe20003800200 */
[----:B-1----:R-:W-:-:S04]  /*0420*/  FFMA R13, -R3, R0, 1 ;  /* 0x3f800000030d7423 */ /* 0x002fc80000000100 */
[----:B------:R-:W-:Y:S01]  /*0430*/  FFMA R0, R0, R13, R0 ;  /* 0x0000000d00007223 */ /* 0x000fe20000000000 */
[----:B--2---:R-:W-:-:S04]  /*0440*/  FADD R2, R4, -R9 ;  /* 0x8000000904027221 */ /* 0x004fc80000000000 */
[----:B------:R-:W1:Y:S01]  /*0450*/  FCHK P0, -R2, R3 ;  /* 0x0000000302007302 */ /* 0x000e620000000100 */
[----:B------:R-:W-:-:S04]  /*0460*/  FFMA R13, R0, -R2, RZ ;  /* 0x80000002000d7223 */ /* 0x000fc800000000ff */
[----:B------:R-:W-:-:S04]  /*0470*/  FFMA R12, -R3, R13, -R2 ;  /* 0x0000000d030c7223 */ /* 0x000fc80000000902 */
[----:B------:R-:W-:Y:S01]  /*0480*/  FFMA R13, R0, R12, R13 ;  /* 0x0000000c000d7223 */ /* 0x000fe2000000000d */
[----:B01----:R-:W-:Y:S06]  /*0490*/  @!P0 BRA `(.L_x_39) ;  /* 0x0000000000108947 */ /* 0x003fec0003800000 */
[----:B------:R-:W-:Y:S01]  /*04a0*/  FADD R0, -R2, -RZ ;  /* 0x800000ff02007221 */ /* 0x000fe20000000100 */
[----:B------:R-:W-:-:S07]  /*04b0*/  MOV R8, 0x4d0 ;  /* 0x000004d000087802 */ /* 0x000fce0000000f00 */
[----:B------:R-:W-:Y:S05]  /*04c0*/  CALL.REL.NOINC `($__internal_2_$__cuda_sm3x_div_rn_noftz_f32_slowpath) ;  /* 0x00000000002c7944 */ /* 0x000fea0003c00000 */
[----:B------:R-:W-:-:S07]  /*04d0*/  IMAD.MOV.U32 R13, RZ, RZ, R0 ;  /* 0x000000ffff0d7224 */ /* 0x000fce00078e0000 */
.L_x_39:
[----:B------:R-:W-:Y:S05]  /*04e0*/  BSYNC.RECONVERGENT B1 ;  /* 0x0000000000017941 */ /* 0x000fea0003800200 */
.L_x_38:
[----:B------:R-:W0:Y:S01]  /*04f0*/  LDC R3, c[0x0][0x390] ;  /* 0x0000e400ff037b82 */ /* 0x000e220000000800 */
[----:B------:R-:W-:Y:S02]  /*0500*/  R2UR UR4, R10 ;  /* 0x000000000a0472ca */ /* 0x000fe400000e0000 */
[----:B------:R-:W-:Y:S01]  /*0510*/  R2UR UR5, R11 ;  /* 0x000000000b0572ca */ /* 0x000fe200000e0000 */
[----:B0-----:R-:W-:-:S04]  /*0520*/  IMAD R3, R3, R3, RZ ;  /* 0x0000000303037224 */ /* 0x001fc800078e02ff */
[----:B------:R-:W-:-:S08]  /*0530*/  IMAD.WIDE.U32 R6, R3, 0x4, R6 ;  /* 0x0000000403067825 */ /* 0x000fd000078e0006 */
[----:B------:R0:W-:Y:S02]  /*0540*/  STG.E desc[UR4][R6.64], R13 ;  /* 0x0000000d06007986 */ /* 0x0001e4000c101904 */
.L_x_35:
[----:B------:R-:W-:Y:S05]  /*0550*/  BSYNC.RECONVERGENT B0 ;  /* 0x0000000000007941 */ /* 0x000fea0003800200 */
.L_x_34:
[----:B------:R-:W-:Y:S06]  /*0560*/  BAR.SYNC.DEFER_BLOCKING 0x0 ;  /* 0x0000000000007b1d */ /* 0x000fec0000010000 */
[----:B------:R-:W-:Y:S05]  /*0570*/  EXIT ;  /* 0x000000000000794d */ /* 0x000fea0003800000 */
        .weak           $__internal_2_$__cuda_sm3x_div_rn_noftz_f32_slowpath
        .type           $__internal_2_$__cuda_sm3x_div_rn_noftz_f32_slowpath,@function
        .size           $__internal_2_$__cuda_sm3x_div_rn_noftz_f32_slowpath,(.L_x_88 - $__internal_2_$__cuda_sm3x_div_rn_noftz_f32_slowpath)
$__internal_2_$__cuda_sm3x_div_rn_noftz_f32_slowpath:
[--C-:B------:R-:W-:Y:S01]  /*0580*/  SHF.R.U32.HI R12, RZ, 0x17, R3.reuse ;  /* 0x00000017ff0c7819 */ /* 0x100fe20000011603 */
[----:B------:R-:W-:Y:S01]  /*0590*/  BSSY.RECONVERGENT B2, `(.L_x_40) ;  /* 0x0000063000027945 */ /* 0x000fe20003800200 */
[----:B------:R-:W-:Y:S01]  /*05a0*/  SHF.R.U32.HI R9, RZ, 0x17, R0 ;  /* 0x00000017ff097819 */ /* 0x000fe20000011600 */
[----:B------:R-:W-:Y:S01]  /*05b0*/  IMAD.MOV.U32 R13, RZ, RZ, R3 ;  /* 0x000000ffff0d7224 */ /* 0x000fe200078e0003 */
[----:B------:R-:W-:Y:S02]  /*05c0*/  LOP3.LUT R12, R12, 0xff, RZ, 0xc0, !PT ;  /* 0x000000ff0c0c7812 */ /* 0x000fe400078ec0ff */
[----:B------:R-:W-:-:S03]  /*05d0*/  LOP3.LUT R15, R9, 0xff, RZ, 0xc0, !PT ;  /* 0x000000ff090f7812 */ /* 0x000fc600078ec0ff */
        /* <DEDUP_REMOVED lines=29> */
.L_x_41:
[----:B------:R-:W-:Y:S01]  /*07b0*/  LEA R14, R12, 0xc0800000, 0x17 ;  /* 0xc08000000c0e7811 */ /* 0x000fe200078eb8ff */
[----:B------:R-:W-:Y:S01]  /*07c0*/  VIADD R15, R15, 0xffffff81 ;  /* 0xffffff810f0f7836 */ /* 0x000fe20000000000 */
[----:B------:R-:W-:Y:S03]  /*07d0*/  BSSY.RECONVERGENT B3, `(.L_x_46) ;  /* 0x0000035000037945 */ /* 0x000fe60003800200 */
[----:B------:R-:W-:Y:S02]  /*07e0*/  IMAD.IADD R14, R13, 0x1, -R14 ;  /* 0x000000010d0e7824 */ /* 0x000fe400078e0a0e */
[C---:B------:R-:W-:Y:S02]  /*07f0*/  IMAD R0, R15.reuse, -0x800000, R0 ;  /* 0xff8000000f007824 */ /* 0x040fe400078e0200 */
[----:B------:R0:W1:Y:S01]  /*0800*/  MUFU.RCP R13, R14 ;  /* 0x0000000e000d7308 */ /* 0x0000620000001000 */
[----:B------:R-:W-:Y:S01]  /*0810*/  FADD.FTZ R17, -R14, -RZ ;  /* 0x800000ff0e117221 */ /* 0x000fe20000010100 */
[----:B0-----:R-:W-:-:S05]  /*0820*/  IADD3 R14, PT, PT, R15, 0x7f, -R12 ;  /* 0x0000007f0f0e7810 */ /* 0x001fca0007ffe80c */
[----:B------:R-:W-:Y:S02]  /*0830*/  IMAD.IADD R9, R14, 0x1, R9 ;  /* 0x000000010e097824 */ /* 0x000fe400078e0209 */
[----:B-1----:R-:W-:-:S04]  /*0840*/  FFMA R16, R13, R17, 1 ;  /* 0x3f8000000d107423 */ /* 0x002fc80000000011 */
        /* <DEDUP_REMOVED lines=19> */
[CCC-:B------:R-:W-:Y:S01]  /*0980*/  FFMA.RZ R9, R13.reuse, R17.reuse, R18.reuse ;  /* 0x000000110d097223 */ /* 0x1c0fe2000000c012 */
[-CC-:B------:R-:W-:Y:S01]  /*0990*/  FFMA.RM R12, R13, R17.reuse, R18.reuse ;  /* 0x000000110d0c7223 */ /* 0x180fe20000004012 */
[C---:B------:R-:W-:Y:S02]  /*09a0*/  ISETP.NE.AND P2, PT, R15.reuse, RZ, PT ;  /* 0x000000ff0f00720c */ /* 0x040fe40003f45270 */
[----:B------:R-:W-:Y:S02]  /*09b0*/  ISETP.NE.AND P1, PT, R15, RZ, PT ;  /* 0x000000ff0f00720c */ /* 0x000fe40003f25270 */
[----:B------:R-:W-:Y:S01]  /*09c0*/  LOP3.LUT R14, R9, 0x7fffff, RZ, 0xc0, !PT ;  /* 0x007fffff090e7812 */ /* 0x000fe200078ec0ff */
[----:B------:R-:W-:Y:S01]  /*09d0*/  FFMA.RP R9, R13, R17, R18 ;  /* 0x000000110d097223 */ /* 0x000fe20000008012 */
[----:B------:R-:W-:Y:S02]  /*09e0*/  VIADD R13, R15, 0x20 ;  /* 0x000000200f0d7836 */ /* 0x000fe40000000000 */
[----:B------:R-:W-:Y:S01]  /*09f0*/  LOP3.LUT R14, R14, 0x800000, RZ, 0xfc, !PT ;  /* 0x008000000e0e7812 */ /* 0x000fe200078efcff */
[----:B------:R-:W-:Y:S01]  /*0a00*/  IMAD.MOV R15, RZ, RZ, -R15 ;  /* 0x000000ffff0f7224 */ /* 0x000fe200078e0a0f */
[----:B------:R-:W-:-:S02]  /*0a10*/  FSETP.NEU.FTZ.AND P0, PT, R9, R12, PT ;  /* 0x0000000c0900720b */ /* 0x000fc40003f1d000 */
[----:B------:R-:W-:Y:S02]  /*0a20*/  SHF.L.U32 R13, R14, R13, RZ ;  /* 0x0000000d0e0d7219 */ /* 0x000fe400000006ff */
[----:B------:R-:W-:Y:S02]  /*0a30*/  SEL R9, R15, RZ, P2 ;  /* 0x000000ff0f097207 */ /* 0x000fe40001000000 */
[----:B------:R-:W-:Y:S02]  /*0a40*/  ISETP.NE.AND P1, PT, R13, RZ, P1 ;  /* 0x000000ff0d00720c */ /* 0x000fe40000f25270 */
[----:B------:R-:W-:Y:S02]  /*0a50*/  SHF.R.U32.HI R9, RZ, R9, R14 ;  /* 0x00000009ff097219 */ /* 0x000fe4000001160e */
[----:B------:R-:W-:Y:S02]  /*0a60*/  PLOP3.LUT P0, PT, P0, P1, PT, 0xf8, 0x8f ;  /* 0x00000000008f781c */ /* 0x000fe40000703f70 */
[----:B------:R-:W-:-:S02]  /*0a70*/  SHF.R.U32.HI R13, RZ, 0x1, R9 ;  /* 0x00000001ff0d7819 */ /* 0x000fc40000011609 */
[----:B------:R-:W-:-:S04]  /*0a80*/  SEL R12, RZ, 0x1, !P0 ;  /* 0x00000001ff0c7807 */ /* 0x000fc80004000000 */
[----:B------:R-:W-:-:S04]  /*0a90*/  LOP3.LUT R12, R12, 0x1, R13, 0xf8, !PT ;  /* 0x000000010c0c7812 */ /* 0x000fc800078ef80d */
[----:B------:R-:W-:-:S05]  /*0aa0*/  LOP3.LUT R12, R12, R9, RZ, 0xc0, !PT ;  /* 0x000000090c0c7212 */ /* 0x000fca00078ec0ff */
[----:B------:R-:W-:-:S05]  /*0ab0*/  IMAD.IADD R13, R13, 0x1, R12 ;  /* 0x000000010d0d7824 */ /* 0x000fca00078e020c */
[----:B------:R-:W-:Y:S01]  /*0ac0*/  LOP3.LUT R0, R13, R0, RZ, 0xfc, !PT ;  /* 0x000000000d007212 */ /* 0x000fe200078efcff */
[----:B------:R-:W-:Y:S06]  /*0ad0*/  BRA `(.L_x_49) ;  /* 0x0000000000107947 */ /* 0x000fec0003800000 */
.L_x_48:
[----:B------:R-:W-:-:S04]  /*0ae0*/  LOP3.LUT R0, R0, 0x80000000, RZ, 0xc0, !PT ;  /* 0x8000000000007812 */ /* 0x000fc800078ec0ff */
[----:B------:R-:W-:Y:S01]  /*0af0*/  LOP3.LUT R0, R0, 0x7f800000, RZ, 0xfc, !PT ;  /* 0x7f80000000007812 */ /* 0x000fe200078efcff */
[----:B------:R-:W-:Y:S06]  /*0b00*/  BRA `(.L_x_49) ;  /* 0x0000000000047947 */ /* 0x000fec0003800000 */
.L_x_47:
[----:B------:R-:W-:-:S07]  /*0b10*/  IMAD R0, R9, 0x800000, R0 ;  /* 0x0080000009007824 */ /* 0x000fce00078e0200 */
.L_x_49:
[----:B------:R-:W-:Y:S05]  /*0b20*/  BSYNC.RECONVERGENT B3 ;  /* 0x0000000000037941 */ /* 0x000fea0003800200 */
.L_x_46:
[----:B------:R-:W-:Y:S05]  /*0b30*/  BRA `(.L_x_50) ;  /* 0x0000000000207947 */ /* 0x000fea0003800000 */
.L_x_45:
[----:B------:R-:W-:-:S04]  /*0b40*/  LOP3.LUT R0, R13, 0x80000000, R0, 0x48, !PT ;  /* 0x800000000d007812 */ /* 0x000fc800078e4800 */
[----:B------:R-:W-:Y:S01]  /*0b50*/  LOP3.LUT R0, R0, 0x7f800000, RZ, 0xfc, !PT ;  /* 0x7f80000000007812 */ /* 0x000fe200078efcff */
[----:B------:R-:W-:Y:S06]  /*0b60*/  BRA `(.L_x_50) ;  /* 0x0000000000147947 */ /* 0x000fec0003800000 */
.L_x_44:
[----:B------:R-:W-:Y:S01]  /*0b70*/  LOP3.LUT R0, R13, 0x80000000, R0, 0x48, !PT ;  /* 0x800000000d007812 */ /* 0x000fe200078e4800 */
[----:B------:R-:W-:Y:S06]  /*0b80*/  BRA `(.L_x_50) ;  /* 0x00000000000c7947 */ /* 0x000fec0003800000 */
.L_x_43:
[----:B------:R-:W0:Y:S01]  /*0b90*/  MUFU.RSQ R0, -QNAN ;  /* 0xffc0000000007908 */ /* 0x000e220000001400 */
[----:B------:R-:W-:Y:S05]  /*0ba0*/  BRA `(.L_x_50) ;  /* 0x0000000000047947 */ /* 0x000fea0003800000 */
.L_x_42:
[----:B------:R-:W-:-:S07]  /*0bb0*/  FADD.FTZ R0, R0, R3 ;  /* 0x0000000300007221 */ /* 0x000fce0000010000 */
.L_x_50:
[----:B------:R-:W-:Y:S05]  /*0bc0*/  BSYNC.RECONVERGENT B2 ;  /* 0x0000000000027941 */ /* 0x000fea0003800200 */
.L_x_40:
[----:B------:R-:W-:-:S04]  /*0bd0*/  IMAD.MOV.U32 R9, RZ, RZ, 0x0 ;  /* 0x00000000ff097424 */ /* 0x000fc800078e00ff */
[----:B0-----:R-:W-:Y:S05]  /*0be0*/  RET.REL.NODEC R8 `(_Z8gravedadPfS_if) ;  /* 0xfffffff408047950 */ /* 0x001fea0003c3ffff */
.L_x_51:
        /* <DEDUP_REMOVED lines=9> */
.L_x_88:


//--------------------- .text._Z9potencialPfS_S_ifi --------------------------
	.section	.text._Z9potencialPfS_S_ifi,"ax",@progbits
	.align	128
        .global         _Z9potencialPfS_S_ifi
        .type           _Z9potencialPfS_S_ifi,@function
        .size           _Z9potencialPfS_S_ifi,(.L_x_92 - _Z9potencialPfS_S_ifi)
        .other          _Z9potencialPfS_S_ifi,@"STO_CUDA_ENTRY STV_DEFAULT"
_Z9potencialPfS_S_ifi:
.text._Z9potencialPfS_S_ifi:
[----:B------:R-:W-:Y:S01]  /*0000*/  LDC R1, c[0x0][0x37c] ;  /* 0x0000df00ff017b82 */ /* 0x000fe20000000800 */
[----:B------:R-:W0:Y:S07]  /*0010*/  S2R R5, SR_TID.X ;  /* 0x0000000000057919 */ /* 0x000e2e0000002100 */
[----:B------:R-:W1:Y:S01]  /*0020*/  LDC.64 R8, c[0x0][0x398] ;  /* 0x0000e600ff087b82 */ /* 0x000e620000000a00 */
[----:B------:R-:W0:Y:S01]  /*0030*/  LDCU UR6, c[0x0][0x360] ;  /* 0x00006c00ff0677ac */ /* 0x000e220008000800 */
[----:B------:R-:W-:Y:S01]  /*0040*/  HFMA2 R21, -RZ, RZ, 1.875, 0 ;  /* 0x3f800000ff157431 */ /* 0x000fe200000001ff */
[----:B------:R-:W0:Y:S01]  /*0050*/  S2R R0, SR_CTAID.X ;  /* 0x0000000000007919 */ /* 0x000e220000002500 */
[----:B------:R-:W2:Y:S01]  /*0060*/  LDCU UR7, c[0x0][0x364] ;  /* 0x00006c80ff0777ac */ /* 0x000ea20008000800 */
[----:B------:R-:W2:Y:S03]  /*0070*/  S2R R4, SR_TID.Y ;  /* 0x0000000000047919 */ /* 0x000ea60000002200 */
[----:B------:R-:W3:Y:S01]  /*0080*/  LDC.64 R2, c[0x0][0x390] ;  /* 0x0000e400ff027b82 */ /* 0x000ee20000000a00 */
[----:B------:R-:W3:Y:S01]  /*0090*/  LDCU.64 UR4, c[0x0][0x358] ;  /* 0x00006b00ff0477ac */ /* 0x000ee20008000a00 */
[----:B------:R-:W2:Y:S06]  /*00a0*/  S2R R11, SR_CTAID.Y ;  /* 0x00000000000b7919 */ /* 0x000eac0000002600 */
[----:B------:R-:W4:Y:S01]  /*00b0*/  LDC.64 R12, c[0x0][0x380] ;  /* 0x0000e000ff0c7b82 */ /* 0x000f220000000a00 */
[----:B-1----:R-:W1:Y:S01]  /*00c0*/  F2F.F64.F32 R6, R9 ;  /* 0x0000000900067310 */ /* 0x002e620000201800 */
[----:B---3--:R3:W-:Y:S01]  /*00d0*/  STG.E desc[UR4][R2.64], R21 ;  /* 0x0000001502007986 */ /* 0x0087e2000c101904 */
[----:B0-----:R-:W-:Y:S01]  /*00e0*/  IMAD R5, R0, UR6, R5 ;  /* 0x0000000600057c24 */ /* 0x001fe2000f8e0205 */
[----:B------:R-:W-:Y:S01]  /*00f0*/  UMOV UR6, 0xc083126f ;  /* 0xc083126f00067882 */ /* 0x000fe20000000000 */
[----:B--2---:R-:W-:Y:S01]  /*0100*/  IMAD R0, R11, UR7, R4 ;  /* 0x000000070b007c24 */ /* 0x004fe2000f8e0204 */
[----:B------:R-:W-:-:S02]  /*0110*/  IADD3 R4, PT, PT, R8, -0x1, RZ ;  /* 0xffffffff08047810 */ /* 0x000fc40007ffe0ff */
[----:B------:R-:W0:Y:S01]  /*0120*/  LDC.64 R10, c[0x0][0x388] ;  /* 0x0000e200ff0a7b82 */ /* 0x000e220000000a00 */
[----:B------:R-:W-:Y:S01]  /*0130*/  UMOV UR7, 0x402921ca ;  /* 0x402921ca00077882 */ /* 0x000fe20000000000 */
[----:B------:R-:W-:Y:S02]  /*0140*/  VIMNMX R15, PT, PT, R5, R0, !PT ;  /* 0x00000000050f7248 */ /* 0x000fe40007fe0100 */
[C---:B------:R-:W-:Y:S02]  /*0150*/  IADD3 R16, PT, PT, R0.reuse, -0x1, RZ ;  /* 0xffffffff00107810 */ /* 0x040fe40007ffe0ff */
[----:B------:R-:W-:Y:S01]  /*0160*/  ISETP.GE.AND P0, PT, R15, R4, PT ;  /* 0x000000040f00720c */ /* 0x000fe20003f06270 */
[-C--:B------:R-:W-:Y:S01]  /*0170*/  IMAD R4, R0, R8.reuse, R8 ;  /* 0x0000000800047224 */ /* 0x080fe200078e0208 */
[----:B-1----:R-:W-:Y:S01]  /*0180*/  DMUL R14, R6, UR6 ;  /* 0x00000006060e7c28 */ /* 0x002fe20008000000 */
[----:B------:R-:W-:Y:S01]  /*0190*/  IMAD R17, R16, R8, R5 ;  /* 0x0000000810117224 */ /* 0x000fe200078e0205 */
[----:B------:R-:W-:-:S02]  /*01a0*/  ISETP.GT.AND P0, PT, R5, RZ, !P0 ;  /* 0x000000ff0500720c */ /* 0x000fc40004704270 */
[----:B------:R-:W-:Y:S01]  /*01b0*/  IADD3 R9, PT, PT, R5, R4, RZ ;  /* 0x0000000405097210 */ /* 0x000fe20007ffe0ff */
[C-C-:B----4-:R-:W-:Y:S01]  /*01c0*/  IMAD.WIDE R4, R17.reuse, 0x4, R12.reuse ;  /* 0x0000000411047825 */ /* 0x150fe200078e020c */
[----:B------:R-:W-:Y:S02]  /*01d0*/  IADD3 R19, PT, PT, R17, R8, RZ ;  /* 0x0000000811137210 */ /* 0x000fe40007ffe0ff */
[----:B------:R-:W-:Y:S01]  /*01e0*/  DMUL R6, R6, R14 ;  /* 0x0000000e06067228 */ /* 0x000fe20000000000 */
[----:B------:R-:W-:Y:S01]  /*01f0*/  IMAD.WIDE R12, R9, 0x4, R12 ;  /* 0x00000004090c7825 */ /* 0x000fe200078e020c */
[----:B------:R-:W-:-:S03]  /*0200*/  ISETP.NE.AND P0, PT, R0, RZ, P0 ;  /* 0x000000ff0000720c */ /* 0x000fc60000705270 */
[----:B------:R-:W-:-:S04]  /*0210*/  IMAD.WIDE R8, R8, 0x4, R4 ;  /* 0x0000000408087825 */ /* 0x000fc800078e0204 */
[----:B0--3--:R-:W-:-:S07]  /*0220*/  IMAD.WIDE R10, R19, 0x4, R10 ;  /* 0x00000004130a7825 */ /* 0x009fce00078e020a */
.L_x_54:
[----:B0-----:R0:W-:Y:S01]  /*0230*/  STG.E desc[UR4][R2.64+0x4], RZ ;  /* 0x000004ff02007986 */ /* 0x0011e2000c101904 */
[----:B------:R-:W-:Y:S01]  /*0240*/  BSSY.RECONVERGENT B0, `(.L_x_52) ;  /* 0x0000014000007945 */ /* 0x000fe20003800200 */
[----:B------:R-:W-:-:S03]  /*0250*/  MOV R17, RZ ;  /* 0x000000ff00117202 */ /* 0x000fc60000000f00 */
[----:B------:R-:W-:Y:S05]  /*0260*/  @!P0 BRA `(.L_x_53) ;  /* 0x0000000000448947 */ /* 0x000fea0003800000 */
[----:B------:R-:W2:Y:S04]  /*0270*/  LDG.E R14, desc[UR4][R12.64] ;  /* 0x000000040c0e7981 */ /* 0x000ea8000c1e1900 */
[----:B------:R-:W2:Y:S04]  /*0280*/  LDG.E R15, desc[UR4][R4.64] ;  /* 0x00000004040f7981 */ /* 0x000ea8000c1e1900 */
[----:B------:R-:W3:Y:S04]  /*0290*/  LDG.E R17, desc[UR4][R8.64+0x4] ;  /* 0x0000040408117981 */ /* 0x000ee8000c1e1900 */
[----:B------:R-:W4:Y:S04]  /*02a0*/  LDG.E R19, desc[UR4][R8.64+-0x4] ;  /* 0xfffffc0408137981 */ /* 0x000f28000c1e1900 */
[----:B------:R-:W5:Y:S04]  /*02b0*/  LDG.E R16, desc[UR4][R10.64] ;  /* 0x000000040a107981 */ /* 0x000f68000c1e1900 */
[----:B------:R-:W5:Y:S01]  /*02c0*/  LDG.E R0, desc[UR4][R8.64] ;  /* 0x0000000408007981 */ /* 0x000f62000c1e1900 */
[----:B--2---:R-:W-:-:S04]  /*02d0*/  FADD R14, R14, R15 ;  /* 0x0000000f0e0e7221 */ /* 0x004fc80000000000 */
[----:B---3--:R-:W-:-:S04]  /*02e0*/  FADD R14, R14, R17 ;  /* 0x000000110e0e7221 */ /* 0x008fc80000000000 */
[----:B----4-:R-:W-:Y:S01]  /*02f0*/  FADD R19, R14, R19 ;  /* 0x000000130e137221 */ /* 0x010fe20000000000 */
[----:B-----5:R-:W-:Y:S08]  /*0300*/  F2F.F64.F32 R16, R16 ;  /* 0x0000001000107310 */ /* 0x020ff00000201800 */
[----:B------:R-:W1:Y:S02]  /*0310*/  F2F.F64.F32 R14, R19 ;  /* 0x00000013000e7310 */ /* 0x000e640000201800 */
[----:B-1----:R-:W-:-:S08]  /*0320*/  DFMA R14, -R6, R16, R14 ;  /* 0x00000010060e722b */ /* 0x002fd0000000010e */
[----:B------:R-:W-:-:S10]  /*0330*/  DMUL R14, R14, 0.25 ;  /* 0x3fd000000e0e7828 */ /* 0x000fd40000000000 */
[----:B------:R-:W1:Y:S02]  /*0340*/  F2F.F32.F64 R15, R14 ;  /* 0x0000000e000f7310 */ /* 0x000e640000301000 */
[----:B-1----:R-:W-:-:S04]  /*0350*/  FADD R0, R15, -R0 ;  /* 0x800000000f007221 */ /* 0x002fc80000000000 */
[----:B------:R-:W-:-:S04]  /*0360*/  FFMA R0, R0, R0, RZ ;  /* 0x0000000000007223 */ /* 0x000fc800000000ff */
[----:B------:R-:W-:-:S07]  /*0370*/  FADD R17, RZ, R0 ;  /* 0x00000000ff117221 */ /* 0x000fce0000000000 */
.L_x_53:
[----:B------:R-:W-:Y:S05]  /*0380*/  BSYNC.RECONVERGENT B0 ;  /* 0x0000000000007941 */ /* 0x000fea0003800200 */
.L_x_52:
[----:B------:R-:W-:Y:S01]  /*0390*/  STG.E desc[UR4][R2.64+0x4], R17 ;  /* 0x0000041102007986 */ /* 0x000fe2000c101904 */
[----:B------:R-:W-:Y:S06]  /*03a0*/  BAR.SYNC.DEFER_BLOCKING 0x0 ;  /* 0x0000000000007b1d */ /* 0x000fec0000010000 */
[----:B------:R-:W2:Y:S04]  /*03b0*/  LDG.E R0, desc[UR4][R8.64] ;  /* 0x0000000408007981 */ /* 0x000ea8000c1e1900 */
[----:B------:R2:W-:Y:S04]  /*03c0*/  STG.E desc[UR4][R8.64], R15 ;  /* 0x0000000f08007986 */ /* 0x0005e8000c101904 */
[----:B------:R-:W3:Y:S04]  /*03d0*/  LDG.E R19, desc[UR4][R2.64+0x4] ;  /* 0x0000040402137981 */ /* 0x000ee8000c1e1900 */
[----:B---3--:R1:W-:Y:S01]  /*03e0*/  STG.E desc[UR4][R2.64], R19 ;  /* 0x0000001302007986 */ /* 0x0083e2000c101904 */
[----:B------:R-:W-:Y:S06]  /*03f0*/  BAR.SYNC.DEFER_BLOCKING 0x0 ;  /* 0x0000000000007b1d */ /* 0x000fec0000010000 */
[----:B------:R-:W3:Y:S01]  /*0400*/  LDG.E R14, desc[UR4][R2.64] ;  /* 0x00000004020e7981 */ /* 0x000ee2000c1e1900 */
[----:B--2---:R-:W-:-:S02]  /*0410*/  MOV R15, R0 ;  /* 0x00000000000f7202 */ /* 0x004fc40000000f00 */
[----:B---3--:R-:W-:-:S13]  /*0420*/  FSETP.GE.AND P1, PT, R14, 9.9999999747524270788e-07, PT ;  /* 0x358637bd0e00780b */ /* 0x008fda0003f26000 */
[----:B-1----:R-:W-:Y:S05]  /*0430*/  @P1 BRA `(.L_x_54) ;  /* 0xfffffffc007c1947 */ /* 0x002fea000383ffff */
[----:B------:R-:W-:Y:S05]  /*0440*/  EXIT ;  /* 0x000000000000794d */ /* 0x000fea0003800000 */
.L_x_55:
        /* <DEDUP_REMOVED lines=11> */
.L_x_92:


//--------------------- .text._Z11masa_grillaPfS_S_fiifi --------------------------
	.section	.text._Z11masa_grillaPfS_S_fiifi,"ax",@progbits
	.align	128
        .global         _Z11masa_grillaPfS_S_fiifi
        .type           _Z11masa_grillaPfS_S_fiifi,@function
        .size           _Z11masa_grillaPfS_S_fiifi,(.L_x_89 - _Z11masa_grillaPfS_S_fiifi)
        .other          _Z11masa_grillaPfS_S_fiifi,@"STO_CUDA_ENTRY STV_DEFAULT"
_Z11masa_grillaPfS_S_fiifi:
.text._Z11masa_grillaPfS_S_fiifi:
[----:B------:R-:W-:Y:S01]  /*0000*/  LDC R1, c[0x0][0x37c] ;  /* 0x0000df00ff017b82 */ /* 0x000fe20000000800 */
[----:B------:R-:W0:Y:S01]  /*0010*/  S2R R0, SR_TID.X ;  /* 0x0000000000007919 */ /* 0x000e220000002100 */
[----:B------:R-:W0:Y:S01]  /*0020*/  LDCU UR4, c[0x0][0x360] ;  /* 0x00006c00ff0477ac */ /* 0x000e220008000800 */
[----:B------:R-:W-:Y:S01]  /*0030*/  BSSY.RECONVERGENT B0, `(.L_x_56) ;  /* 0x00000c7000007945 */ /* 0x000fe20003800200 */
[----:B------:R-:W0:Y:S01]  /*0040*/  S2R R3, SR_CTAID.X ;  /* 0x0000000000037919 */ /* 0x000e220000002500 */
[----:B------:R-:W1:Y:S01]  /*0050*/  LDCU UR5, c[0x0][0x39c] ;  /* 0x00007380ff0577ac */ /* 0x000e620008000800 */
[----:B0-----:R-:W-:-:S05]  /*0060*/  IMAD R0, R3, UR4, R0 ;  /* 0x0000000403007c24 */ /* 0x001fca000f8e0200 */
[----:B-1----:R-:W-:-:S13]  /*0070*/  ISETP.GE.AND P0, PT, R0, UR5, PT ;  /* 0x0000000500007c0c */ /* 0x002fda000bf06270 */
[----:B------:R-:W-:Y:S05]  /*0080*/  @P0 BRA `(.L_x_57) ;  /* 0x0000000c00040947 */ /* 0x000fea0003800000 */
[----:B------:R-:W0:Y:S08]  /*0090*/  LDC R3, c[0x0][0x3a8] ;  /* 0x0000ea00ff037b82 */ /* 0x000e300000000800 */
[----:B------:R-:W1:Y:S08]  /*00a0*/  LDC.64 R12, c[0x0][0x358] ;  /* 0x0000d600ff0c7b82 */ /* 0x000e700000000a00 */
[----:B------:R-:W2:Y:S01]  /*00b0*/  LDC.64 R14, c[0x0][0x390] ;  /* 0x0000e400ff0e7b82 */ /* 0x000ea20000000a00 */
[----:B0-----:R-:W-:-:S07]  /*00c0*/  IMAD R3, R3, UR5, R0 ;  /* 0x0000000503037c24 */ /* 0x001fce000f8e0200 */
[----:B------:R-:W0:Y:S01]  /*00d0*/  LDC R7, c[0x0][0x398] ;  /* 0x0000e600ff077b82 */ /* 0x000e220000000800 */
[----:B------:R-:W-:Y:S01]  /*00e0*/  IMAD.SHL.U32 R3, R3, 0x2, RZ ;  /* 0x0000000203037824 */ /* 0x000fe200078e00ff */
[----:B-1----:R-:W-:Y:S02]  /*00f0*/  R2UR UR6, R12 ;  /* 0x000000000c0672ca */ /* 0x002fe400000e0000 */
[----:B------:R-:W-:Y:S01]  /*0100*/  R2UR UR7, R13 ;  /* 0x000000000d0772ca */ /* 0x000fe200000e0000 */
[----:B--2---:R-:W-:-:S12]  /*0110*/  IMAD.WIDE R14, R3, 0x4, R14 ;  /* 0x00000004030e7825 */ /* 0x004fd800078e020e */
        /* <DEDUP_REMOVED lines=10> */
[----:B------:R-:W0:Y:S01]  /*01c0*/  LDCU UR4, c[0x0][0x398] ;  /* 0x00007300ff0477ac */ /* 0x000e220008000800 */
[----:B------:R-:W-:Y:S01]  /*01d0*/  IMAD.MOV.U32 R23, RZ, RZ, R2 ;  /* 0x000000ffff177224 */ /* 0x000fe200078e0002 */
[----:B------:R-:W-:Y:S01]  /*01e0*/  MOV R4, 0x210 ;  /* 0x0000021000047802 */ /* 0x000fe20000000f00 */
[----:B0-----:R-:W-:-:S07]  /*01f0*/  IMAD.U32 R7, RZ, RZ, UR4 ;  /* 0x00000004ff077e24 */ /* 0x001fce000f8e00ff */
[----:B------:R-:W-:Y:S05]  /*0200*/  CALL.REL.NOINC `($__internal_3_$__cuda_sm3x_div_rn_noftz_f32_slowpath) ;  /* 0x0000000800b07944 */ /* 0x000fea0003c00000 */
[----:B------:R-:W-:-:S07]  /*0210*/  IMAD.MOV.U32 R5, RZ, RZ, R0 ;  /* 0x000000ffff057224 */ /* 0x000fce00078e0000 */
.L_x_59:
[----:B------:R-:W-:Y:S05]  /*0220*/  BSYNC.RECONVERGENT B1 ;  /* 0x0000000000017941 */ /* 0x000fea0003800200 */
.L_x_58:
        /* <DEDUP_REMOVED lines=18> */
.L_x_61:
[----:B------:R-:W-:Y:S05]  /*0350*/  BSYNC.RECONVERGENT B1 ;  /* 0x0000000000017941 */ /* 0x000fea0003800200 */
.L_x_60:
[----:B------:R-:W0:Y:S02]  /*0360*/  LDC R7, c[0x0][0x3a0] ;  /* 0x0000e800ff077b82 */ /* 0x000e240000000800 */
[----:B0-----:R-:W-:-:S05]  /*0370*/  VIADD R3, R7, 0xffffffff ;  /* 0xffffffff07037836 */ /* 0x001fca0000000000 */
[----:B------:R-:W-:-:S04]  /*0380*/  I2FP.F32.S32 R4, R3 ;  /* 0x0000000300047245 */ /* 0x000fc80000201400 */
[----:B------:R-:W-:-:S04]  /*0390*/  FSETP.GEU.AND P0, PT, R0, R4, PT ;  /* 0x000000040000720b */ /* 0x000fc80003f0e000 */
[----:B------:R-:W-:-:S04]  /*03a0*/  FSETP.GEU.OR P0, PT, R5, R4, P0 ;  /* 0x000000040500720b */ /* 0x000fc8000070e400 */
[----:B------:R-:W-:-:S04]  /*03b0*/  FSETP.LEU.OR P0, PT, R5, RZ, P0 ;  /* 0x000000ff0500720b */ /* 0x000fc8000070b400 */
[----:B------:R-:W-:-:S13]  /*03c0*/  FSETP.LEU.OR P0, PT, R0, RZ, P0 ;  /* 0x000000ff0000720b */ /* 0x000fda000070b400 */
[----:B------:R-:W-:Y:S05]  /*03d0*/  @P0 BRA `(.L_x_57) ;  /* 0x0000000800300947 */ /* 0x000fea0003800000 */
[----:B------:R-:W-:Y:S01]  /*03e0*/  FADD.RZ R6, R5, 0.5 ;  /* 0x3f00000005067421 */ /* 0x000fe2000000c000 */
[----:B------:R-:W-:Y:S01]  /*03f0*/  FADD.RZ R8, R0, 0.5 ;  /* 0x3f00000000087421 */ /* 0x000fe2000000c000 */
[----:B------:R-:W0:Y:S01]  /*0400*/  LDC.64 R16, c[0x0][0x380] ;  /* 0x0000e000ff107b82 */ /* 0x000e220000000a00 */
[C---:B------:R-:W-:Y:S01]  /*0410*/  R2UR UR6, R12.reuse ;  /* 0x000000000c0672ca */ /* 0x040fe200000e0000 */
[----:B------:R-:W1:Y:S01]  /*0420*/  LDCU UR4, c[0x0][0x3a4] ;  /* 0x00007480ff0477ac */ /* 0x000e620008000800 */
[C---:B------:R-:W-:Y:S01]  /*0430*/  R2UR UR7, R13.reuse ;  /* 0x000000000d0772ca */ /* 0x040fe200000e0000 */
[----:B------:R-:W-:Y:S01]  /*0440*/  F2I.TRUNC.NTZ R6, R6 ;  /* 0x0000000600067305 */ /* 0x000fe2000020f100 */
[C---:B------:R-:W-:Y:S02]  /*0450*/  R2UR UR8, R12.reuse ;  /* 0x000000000c0872ca */ /* 0x040fe400000e0000 */
[----:B------:R-:W-:Y:S01]  /*0460*/  R2UR UR9, R13 ;  /* 0x000000000d0972ca */ /* 0x000fe200000e0000 */
[----:B------:R-:W2:Y:S01]  /*0470*/  LDC.64 R18, c[0x0][0x388] ;  /* 0x0000e200ff127b82 */ /* 0x000ea20000000a00 */
[----:B------:R-:W-:-:S02]  /*0480*/  R2UR UR10, R12 ;  /* 0x000000000c0a72ca */ /* 0x000fc400000e0000 */
[----:B------:R-:W-:Y:S01]  /*0490*/  R2UR UR11, R13 ;  /* 0x000000000d0b72ca */ /* 0x000fe200000e0000 */
[----:B------:R-:W3:Y:S04]  /*04a0*/  F2I.TRUNC.NTZ R8, R8 ;  /* 0x0000000800087305 */ /* 0x000ee8000020f100 */
[----:B------:R-:W4:Y:S01]  /*04b0*/  LDC R25, c[0x0][0x398] ;  /* 0x0000e600ff197b82 */ /* 0x000f220000000800 */
[----:B---3--:R-:W-:-:S04]  /*04c0*/  IMAD R5, R8, R7, R6 ;  /* 0x0000000708057224 */ /* 0x008fc800078e0206 */
[----:B------:R-:W-:-:S04]  /*04d0*/  IMAD.SHL.U32 R7, R5, 0x2, RZ ;  /* 0x0000000205077824 */ /* 0x000fc800078e00ff */
[----:B0-----:R-:W-:-:S05]  /*04e0*/  IMAD.WIDE R16, R7, 0x4, R16 ;  /* 0x0000000407107825 */ /* 0x001fca00078e0210 */
[----:B------:R-:W3:Y:S01]  /*04f0*/  LDG.E R9, desc[UR6][R16.64] ;  /* 0x0000000610097981 */ /* 0x000ee2000c1e1900 */
[----:B--2---:R-:W-:-:S03]  /*0500*/  IMAD.WIDE R18, R5, 0x4, R18 ;  /* 0x0000000405127825 */ /* 0x004fc600078e0212 */
[----:B------:R-:W2:Y:S04]  /*0510*/  LDG.E R0, desc[UR8][R16.64+0x4] ;  /* 0x0000040810007981 */ /* 0x000ea8000c1e1900 */
[----:B------:R-:W5:Y:S01]  /*0520*/  LDG.E R4, desc[UR10][R18.64] ;  /* 0x0000000a12047981 */ /* 0x000f62000c1e1900 */
[----:B----4-:R-:W-:Y:S01]  /*0530*/  FMUL R7, R25, R25 ;  /* 0x0000001919077220 */ /* 0x010fe20000400000 */
[----:B------:R-:W-:Y:S03]  /*0540*/  BSSY.RECONVERGENT B1, `(.L_x_62) ;  /* 0x0000011000017945 */ /* 0x000fe60003800200 */
[----:B------:R-:W0:Y:S01]  /*0550*/  MUFU.RCP R10, R7 ;  /* 0x00000007000a7308 */ /* 0x000e220000001000 */
[----:B---3--:R-:W-:Y:S01]  /*0560*/  FADD R2, -R2, R9 ;  /* 0x0000000902027221 */ /* 0x008fe20000000100 */
[----:B0-----:R-:W-:Y:S01]  /*0570*/  FFMA R9, -R7, R10, 1 ;  /* 0x3f80000007097423 */ /* 0x001fe2000000010a */
[----:B--2---:R-:W-:-:S02]  /*0580*/  FADD R27, -R27, R0 ;  /* 0x000000001b1b7221 */ /* 0x004fc40000000100 */
[--C-:B------:R-:W-:Y:S01]  /*0590*/  FADD R24, -|R2|, R25.reuse ;  /* 0x0000001902187221 */ /* 0x100fe20000000300 */
[----:B------:R-:W-:Y:S01]  /*05a0*/  FFMA R10, R10, R9, R10 ;  /* 0x000000090a0a7223 */ /* 0x000fe2000000000a */
[----:B------:R-:W-:Y:S02]  /*05b0*/  FADD R25, -|R27|, R25 ;  /* 0x000000191b197221 */ /* 0x000fe40000000300 */
[----:B-1----:R-:W-:-:S04]  /*05c0*/  FMUL R24, |R24|, UR4 ;  /* 0x0000000418187c20 */ /* 0x002fc80008400200 */
[----:B-----5:R-:W-:-:S04]  /*05d0*/  FFMA R23, |R25|, R24, R4 ;  /* 0x0000001819177223 */ /* 0x020fc80000000204 */
[----:B------:R-:W0:Y:S01]  /*05e0*/  FCHK P0, R23, R7 ;  /* 0x0000000717007302 */ /* 0x000e220000000000 */
[----:B------:R-:W-:-:S04]  /*05f0*/  FFMA R9, R23, R10, RZ ;  /* 0x0000000a17097223 */ /* 0x000fc800000000ff */
[----:B------:R-:W-:-:S04]  /*0600*/  FFMA R0, -R7, R9, R23 ;  /* 0x0000000907007223 */ /* 0x000fc80000000117 */
[----:B------:R-:W-:Y:S01]  /*0610*/  FFMA R0, R10, R0, R9 ;  /* 0x000000000a007223 */ /* 0x000fe20000000009 */
[----:B0-----:R-:W-:Y:S06]  /*0620*/  @!P0 BRA `(.L_x_63) ;  /* 0x0000000000088947 */ /* 0x001fec0003800000 */
[----:B------:R-:W-:-:S07]  /*0630*/  MOV R4, 0x650 ;  /* 0x0000065000047802 */ /* 0x000fce0000000f00 */
[----:B------:R-:W-:Y:S05]  /*0640*/  CALL.REL.NOINC `($__internal_3_$__cuda_sm3x_div_rn_noftz_f32_slowpath) ;  /* 0x0000000400a07944 */ /* 0x000fea0003c00000 */
.L_x_63:
[----:B------:R-:W-:Y:S05]  /*0650*/  BSYNC.RECONVERGENT B1 ;  /* 0x0000000000017941 */ /* 0x000fea0003800200 */
.L_x_62:
[C---:B------:R-:W-:Y:S01]  /*0660*/  R2UR UR6, R12.reuse ;  /* 0x000000000c0672ca */ /* 0x040fe200000e0000 */
[----:B------:R-:W0:Y:S01]  /*0670*/  LDC R26, c[0x0][0x3a0] ;  /* 0x0000e800ff1a7b82 */ /* 0x000e220000000800 */
[C---:B------:R-:W-:Y:S02]  /*0680*/  R2UR UR7, R13.reuse ;  /* 0x000000000d0772ca */ /* 0x040fe400000e0000 */
[C---:B------:R-:W-:Y:S02]  /*0690*/  R2UR UR12, R12.reuse ;  /* 0x000000000c0c72ca */ /* 0x040fe400000e0000 */
[C---:B------:R-:W-:Y:S02]  /*06a0*/  R2UR UR13, R13.reuse ;  /* 0x000000000d0d72ca */ /* 0x040fe400000e0000 */
[----:B------:R-:W-:Y:S02]  /*06b0*/  R2UR UR14, R12 ;  /* 0x000000000c0e72ca */ /* 0x000fe400000e0000 */
[----:B------:R-:W-:-:S02]  /*06c0*/  R2UR UR15, R13 ;  /* 0x000000000d0f72ca */ /* 0x000fc400000e0000 */
[C---:B------:R-:W-:Y:S02]  /*06d0*/  R2UR UR8, R12.reuse ;  /* 0x000000000c0872ca */ /* 0x040fe400000e0000 */
[C---:B------:R-:W-:Y:S01]  /*06e0*/  R2UR UR9, R13.reuse ;  /* 0x000000000d0972ca */ /* 0x040fe200000e0000 */
[----:B------:R1:W-:Y:S01]  /*06f0*/  STG.E desc[UR6][R18.64], R0 ;  /* 0x0000000012007986 */ /* 0x0003e2000c101906 */
[----:B------:R-:W-:Y:S02]  /*0700*/  R2UR UR10, R12 ;  /* 0x000000000c0a72ca */ /* 0x000fe400000e0000 */
[----:B------:R-:W-:Y:S01]  /*0710*/  R2UR UR11, R13 ;  /* 0x000000000d0b72ca */ /* 0x000fe200000e0000 */
[----:B------:R-:W2:Y:S04]  /*0720*/  LDG.E R10, desc[UR12][R16.64+0x4] ;  /* 0x0000040c100a7981 */ /* 0x000ea8000c1e1900 */
[----:B------:R-:W2:Y:S04]  /*0730*/  LDG.E R11, desc[UR14][R14.64+0x4] ;  /* 0x0000040e0e0b7981 */ /* 0x000ea8000c1e1900 */
[----:B------:R-:W3:Y:S04]  /*0740*/  LDG.E R4, desc[UR8][R16.64] ;  /* 0x0000000810047981 */ /* 0x000ee8000c1e1900 */
[----:B------:R-:W3:Y:S01]  /*0750*/  LDG.E R9, desc[UR10][R14.64] ;  /* 0x0000000a0e097981 */ /* 0x000ee2000c1e1900 */
[C---:B------:R-:W-:Y:S01]  /*0760*/  ISETP.GE.AND P0, PT, R6.reuse, R3, PT ;  /* 0x000000030600720c */ /* 0x040fe20003f06270 */
[----:B------:R-:W-:Y:S01]  /*0770*/  IMAD.MOV.U32 R29, RZ, RZ, -0x1 ;  /* 0xffffffffff1d7424 */ /* 0x000fe200078e00ff */
[----:B------:R-:W-:Y:S02]  /*0780*/  BSSY.RECONVERGENT B1, `(.L_x_64) ;  /* 0x000001d000017945 */ /* 0x000fe40003800200 */
[----:B------:R-:W-:-:S02]  /*0790*/  ISETP.GT.AND P0, PT, R6, RZ, !P0 ;  /* 0x000000ff0600720c */ /* 0x000fc40004704270 */
[----:B--2---:R-:W-:Y:S02]  /*07a0*/  FSETP.GT.AND P2, PT, R10, R11, PT ;  /* 0x0000000b0a00720b */ /* 0x004fe40003f44000 */
[----:B---3--:R-:W-:-:S04]  /*07b0*/  FSETP.GT.AND P1, PT, R4, R9, PT ;  /* 0x000000090400720b */ /* 0x008fc80003f24000 */
[----:B------:R-:W-:-:S07]  /*07c0*/  SEL R29, R29, 0x1, P1 ;  /* 0x000000011d1d7807 */ /* 0x000fce0000800000 */
[----:B0-----:R-:W-:Y:S01]  /*07d0*/  @P2 IMAD.MOV R26, RZ, RZ, -R26 ;  /* 0x000000ffff1a2224 */ /* 0x001fe200078e0a1a */
[----:B-1----:R-:W-:Y:S06]  /*07e0*/  @!P0 BRA `(.L_x_65) ;  /* 0x0000000000588947 */ /* 0x002fec0003800000 */
[----:B------:R-:W-:Y:S01]  /*07f0*/  R2UR UR6, R12 ;  /* 0x000000000c0672ca */ /* 0x000fe200000e0000 */
[----:B------:R-:W-:Y:S01]  /*0800*/  IMAD.WIDE R14, R29, 0x4, R18 ;  /* 0x000000041d0e7825 */ /* 0x000fe200078e0212 */
[----:B------:R-:W-:Y:S01]  /*0810*/  R2UR UR7, R13 ;  /* 0x000000000d0772ca */ /* 0x000fe200000e0000 */
[----:B------:R-:W0:-:S12]  /*0820*/  LDCU UR4, c[0x0][0x3a4] ;  /* 0x00007480ff0477ac */ /* 0x000e180008000800 */
[----:B------:R-:W2:Y:S01]  /*0830*/  LDG.E R0, desc[UR6][R14.64] ;  /* 0x000000060e007981 */ /* 0x000ea2000c1e1900 */
[----:B------:R-:W1:Y:S01]  /*0840*/  MUFU.RCP R6, R7 ;  /* 0x0000000700067308 */ /* 0x000e620000001000 */
[----:B------:R-:W-:Y:S01]  /*0850*/  BSSY.RECONVERGENT B2, `(.L_x_66) ;  /* 0x000000c000027945 */ /* 0x000fe20003800200 */
[----:B0-----:R-:W-:Y:S01]  /*0860*/  FMUL R4, |R2|, UR4 ;  /* 0x0000000402047c20 */ /* 0x001fe20008400200 */
[----:B-1----:R-:W-:-:S03]  /*0870*/  FFMA R9, -R7, R6, 1 ;  /* 0x3f80000007097423 */ /* 0x002fc60000000106 */
[----:B--2---:R-:W-:Y:S01]  /*0880*/  FFMA R23, |R25|, R4, R0 ;  /* 0x0000000419177223 */ /* 0x004fe20000000200 */
[----:B------:R-:W-:-:S03]  /*0890*/  FFMA R0, R6, R9, R6 ;  /* 0x0000000906007223 */ /* 0x000fc60000000006 */
[----:B------:R-:W0:Y:S01]  /*08a0*/  FCHK P1, R23, R7 ;  /* 0x0000000717007302 */ /* 0x000e220000020000 */
[----:B------:R-:W-:-:S04]  /*08b0*/  FFMA R4, R0, R23, RZ ;  /* 0x0000001700047223 */ /* 0x000fc800000000ff */
[----:B------:R-:W-:-:S04]  /*08c0*/  FFMA R9, -R7, R4, R23 ;  /* 0x0000000407097223 */ /* 0x000fc80000000117 */
[----:B------:R-:W-:Y:S01]  /*08d0*/  FFMA R0, R0, R9, R4 ;  /* 0x0000000900007223 */ /* 0x000fe20000000004 */
[----:B0-----:R-:W-:Y:S06]  /*08e0*/  @!P1 BRA `(.L_x_67) ;  /* 0x0000000000089947 */ /* 0x001fec0003800000 */
[----:B------:R-:W-:-:S07]  /*08f0*/  MOV R4, 0x910 ;  /* 0x0000091000047802 */ /* 0x000fce0000000f00 */
[----:B------:R-:W-:Y:S05]  /*0900*/  CALL.REL.NOINC `($__internal_3_$__cuda_sm3x_div_rn_noftz_f32_slowpath) ;  /* 0x0000000000f07944 */ /* 0x000fea0003c00000 */
.L_x_67:
[----:B------:R-:W-:Y:S05]  /*0910*/  BSYNC.RECONVERGENT B2 ;  /* 0x0000000000027941 */ /* 0x000fea0003800200 */
.L_x_66:
[----:B------:R-:W-:Y:S02]  /*0920*/  R2UR UR6, R12 ;  /* 0x000000000c0672ca */ /* 0x000fe400000e0000 */
[----:B------:R-:W-:-:S13]  /*0930*/  R2UR UR7, R13 ;  /* 0x000000000d0772ca */ /* 0x000fda00000e0000 */
[----:B------:R0:W-:Y:S02]  /*0940*/  STG.E desc[UR6][R14.64], R0 ;  /* 0x000000000e007986 */ /* 0x0001e4000c101906 */
.L_x_65:
[----:B------:R-:W-:Y:S05]  /*0950*/  BSYNC.RECONVERGENT B1 ;  /* 0x0000000000017941 */ /* 0x000fea0003800200 */
.L_x_64:
[C---:B------:R-:W-:Y:S01]  /*0960*/  ISETP.GE.AND P1, PT, R8.reuse, R3, PT ;  /* 0x000000030800720c */ /* 0x040fe20003f26270 */
[----:B------:R-:W-:Y:S03]  /*0970*/  BSSY.RECONVERGENT B1, `(.L_x_68) ;  /* 0x0000017000017945 */ /* 0x000fe60003800200 */
[----:B------:R-:W-:-:S13]  /*0980*/  ISETP.LT.OR P1, PT, R8, 0x1, P1 ;  /* 0x000000010800780c */ /* 0x000fda0000f21670 */
[----:B------:R-:W-:Y:S05]  /*0990*/  @P1 BRA `(.L_x_69) ;  /* 0x0000000000501947 */ /* 0x000fea0003800000 */
[----:B------:R-:W-:Y:S01]  /*09a0*/  R2UR UR6, R12 ;  /* 0x000000000c0672ca */ /* 0x000fe200000e0000 */
[----:B------:R-:W-:Y:S01]  /*09b0*/  IMAD.WIDE R18, R26, 0x4, R18 ;  /* 0x000000041a127825 */ /* 0x000fe200078e0212 */
[----:B------:R-:W-:-:S13]  /*09c0*/  R2UR UR7, R13 ;  /* 0x000000000d0772ca */ /* 0x000fda00000e0000 */
[----:B0-----:R-:W2:Y:S01]  /*09d0*/  LDG.E R0, desc[UR6][R18.64] ;  /* 0x0000000612007981 */ /* 0x001ea2000c1e1900 */
[----:B------:R-:W0:Y:S01]  /*09e0*/  MUFU.RCP R4, R7 ;  /* 0x0000000700047308 */ /* 0x000e220000001000 */
[----:B------:R-:W-:Y:S01]  /*09f0*/  BSSY.RECONVERGENT B2, `(.L_x_70) ;  /* 0x000000b000027945 */ /* 0x000fe20003800200 */
[----:B0-----:R-:W-:Y:S01]  /*0a00*/  FFMA R9, -R7, R4, 1 ;  /* 0x3f80000007097423 */ /* 0x001fe20000000104 */
[----:B--2---:R-:W-:-:S03]  /*0a10*/  FFMA R23, |R27|, R24, R0 ;  /* 0x000000181b177223 */ /* 0x004fc60000000200 */
[----:B------:R-:W-:Y:S02]  /*0a20*/  FFMA R0, R4, R9, R4 ;  /* 0x0000000904007223 */ /* 0x000fe40000000004 */
[----:B------:R-:W0:Y:S02]  /*0a30*/  FCHK P1, R23, R7 ;  /* 0x0000000717007302 */ /* 0x000e240000020000 */
[----:B------:R-:W-:-:S04]  /*0a40*/  FFMA R4, R0, R23, RZ ;  /* 0x0000001700047223 */ /* 0x000fc800000000ff */
[----:B------:R-:W-:-:S04]  /*0a50*/  FFMA R9, -R7, R4, R23 ;  /* 0x0000000407097223 */ /* 0x000fc80000000117 */
[----:B------:R-:W-:Y:S01]  /*0a60*/  FFMA R0, R0, R9, R4 ;  /* 0x0000000900007223 */ /* 0x000fe20000000004 */
[----:B0-----:R-:W-:Y:S06]  /*0a70*/  @!P1 BRA `(.L_x_71) ;  /* 0x0000000000089947 */ /* 0x001fec0003800000 */
[----:B------:R-:W-:-:S07]  /*0a80*/  MOV R4, 0xaa0 ;  /* 0x00000aa000047802 */ /* 0x000fce0000000f00 */
[----:B------:R-:W-:Y:S05]  /*0a90*/  CALL.REL.NOINC `($__internal_3_$__cuda_sm3x_div_rn_noftz_f32_slowpath) ;  /* 0x00000000008c7944 */ /* 0x000fea0003c00000 */
.L_x_71:
[----:B------:R-:W-:Y:S05]  /*0aa0*/  BSYNC.RECONVERGENT B2 ;  /* 0x0000000000027941 */ /* 0x000fea0003800200 */
.L_x_70:
[----:B------:R-:W-:Y:S02]  /*0ab0*/  R2UR UR6, R12 ;  /* 0x000000000c0672ca */ /* 0x000fe400000e0000 */
[----:B------:R-:W-:-:S13]  /*0ac0*/  R2UR UR7, R13 ;  /* 0x000000000d0772ca */ /* 0x000fda00000e0000 */
[----:B------:R1:W-:Y:S02]  /*0ad0*/  STG.E desc[UR6][R18.64], R0 ;  /* 0x0000000012007986 */ /* 0x0003e4000c101906 */
.L_x_69:
[----:B------:R-:W-:Y:S05]  /*0ae0*/  BSYNC.RECONVERGENT B1 ;  /* 0x0000000000017941 */ /* 0x000fea0003800200 */
.L_x_68:
[----:B------:R-:W-:-:S04]  /*0af0*/  ISETP.LT.OR P0, PT, R8, 0x1, !P0 ;  /* 0x000000010800780c */ /* 0x000fc80004701670 */
[----:B------:R-:W-:-:S13]  /*0b00*/  ISETP.GE.OR P0, PT, R8, R3, P0 ;  /* 0x000000030800720c */ /* 0x000fda0000706670 */
[----:B------:R-:W-:Y:S05]  /*0b10*/  @P0 BRA `(.L_x_57) ;  /* 0x0000000000600947 */ /* 0x000fea0003800000 */
[----:B0-----:R-:W0:Y:S01]  /*0b20*/  LDC.64 R14, c[0x0][0x388] ;  /* 0x0000e200ff0e7b82 */ /* 0x001e220000000a00 */
[----:B------:R-:W-:Y:S01]  /*0b30*/  R2UR UR6, R12 ;  /* 0x000000000c0672ca */ /* 0x000fe200000e0000 */
[----:B------:R-:W2:Y:S01]  /*0b40*/  LDCU UR4, c[0x0][0x3a4] ;  /* 0x00007480ff0477ac */ /* 0x000ea20008000800 */
[----:B------:R-:W-:Y:S02]  /*0b50*/  R2UR UR7, R13 ;  /* 0x000000000d0772ca */ /* 0x000fe400000e0000 */
[----:B------:R-:W-:-:S05]  /*0b60*/  IADD3 R5, PT, PT, R29, R26, R5 ;  /* 0x0000001a1d057210 */ /* 0x000fca0007ffe005 */
[----:B0-----:R-:W-:-:S06]  /*0b70*/  IMAD.WIDE R14, R5, 0x4, R14 ;  /* 0x00000004050e7825 */ /* 0x001fcc00078e020e */
[----:B-1----:R-:W3:Y:S01]  /*0b80*/  LDG.E R0, desc[UR6][R14.64] ;  /* 0x000000060e007981 */ /* 0x002ee2000c1e1900 */
[----:B------:R-:W0:Y:S01]  /*0b90*/  MUFU.RCP R4, R7 ;  /* 0x0000000700047308 */ /* 0x000e220000001000 */
[----:B--2---:R-:W-:Y:S01]  /*0ba0*/  FMUL R23, |R2|, UR4 ;  /* 0x0000000402177c20 */ /* 0x004fe20008400200 */
[----:B------:R-:W-:Y:S01]  /*0bb0*/  BSSY.RECONVERGENT B1, `(.L_x_72) ;  /* 0x000000b000017945 */ /* 0x000fe20003800200 */
[----:B0-----:R-:W-:Y:S02]  /*0bc0*/  FFMA R3, -R7, R4, 1 ;  /* 0x3f80000007037423 */ /* 0x001fe40000000104 */
[----:B---3--:R-:W-:Y:S02]  /*0bd0*/  FFMA R23, |R27|, R23, R0 ;  /* 0x000000171b177223 */ /* 0x008fe40000000200 */
        /* <DEDUP_REMOVED lines=8> */
.L_x_73:
[----:B------:R-:W-:Y:S05]  /*0c60*/  BSYNC.RECONVERGENT B1 ;  /* 0x0000000000017941 */ /* 0x000fea0003800200 */
.L_x_72:
[----:B------:R-:W-:Y:S02]  /*0c70*/  R2UR UR6, R12 ;  /* 0x000000000c0672ca */ /* 0x000fe400000e0000 */
[----:B------:R-:W-:-:S13]  /*0c80*/  R2UR UR7, R13 ;  /* 0x000000000d0772ca */ /* 0x000fda00000e0000 */
[----:B------:R2:W-:Y:S02]  /*0c90*/  STG.E desc[UR6][R14.64], R0 ;  /* 0x000000000e007986 */ /* 0x0005e4000c101906 */
.L_x_57:
[----:B------:R-:W-:Y:S05]  /*0ca0*/  BSYNC.RECONVERGENT B0 ;  /* 0x0000000000007941 */ /* 0x000fea0003800200 */
.L_x_56:
[----:B------:R-:W-:Y:S06]  /*0cb0*/  BAR.SYNC.DEFER_BLOCKING 0x0 ;  /* 0x0000000000007b1d */ /* 0x000fec0000010000 */
[----:B------:R-:W-:Y:S05]  /*0cc0*/  EXIT ;  /* 0x000000000000794d */ /* 0x000fea0003800000 */
        .weak           $__internal_3_$__cuda_sm3x_div_rn_noftz_f32_slowpath
        .type           $__internal_3_$__cuda_sm3x_div_rn_noftz_f32_slowpath,@function
        .size           $__internal_3_$__cuda_sm3x_div_rn_noftz_f32_slowpath,(.L_x_89 - $__internal_3_$__cuda_sm3x_div_rn_noftz_f32_slowpath)
$__internal_3_$__cuda_sm3x_div_rn_noftz_f32_slowpath:
[----:B------:R-:W-:Y:S01]  /*0cd0*/  SHF.R.U32.HI R9, RZ, 0x17, R7 ;  /* 0x00000017ff097819 */ /* 0x000fe20000011607 */
        /* <DEDUP_REMOVED lines=17> */
[----:B------:R-:W-:Y:S02]  /*0df0*/  FSETP.NEU.FTZ.AND P3, PT, |R23|, +INF , PT ;  /* 0x7f8000001700780b */ /* 0x000fe40003f7d200 */
        /* <DEDUP_REMOVED lines=16> */
.L_x_75:
[----:B------:R-:W-:Y:S01]  /*0f00*/  LEA R11, R9, 0xc0800000, 0x17 ;  /* 0xc0800000090b7811 */ /* 0x000fe200078eb8ff */
[----:B------:R-:W-:Y:S01]  /*0f10*/  VIADD R20, R20, 0xffffff81 ;  /* 0xffffff8114147836 */ /* 0x000fe20000000000 */
[----:B------:R-:W-:Y:S03]  /*0f20*/  BSSY.RECONVERGENT B4, `(.L_x_80) ;  /* 0x0000035000047945 */ /* 0x000fe60003800200 */
[----:B------:R-:W-:Y:S02]  /*0f30*/  IMAD.IADD R28, R22, 0x1, -R11 ;  /* 0x00000001161c7824 */ /* 0x000fe400078e0a0b */
[----:B------:R-:W-:Y:S02]  /*0f40*/  IMAD R0, R20, -0x800000, R23 ;  /* 0xff80000014007824 */ /* 0x000fe400078e0217 */
[----:B------:R-:W0:Y:S01]  /*0f50*/  MUFU.RCP R22, R28 ;  /* 0x0000001c00167308 */ /* 0x000e220000001000 */
[----:B------:R-:W-:-:S04]  /*0f60*/  FADD.FTZ R11, -R28, -RZ ;  /* 0x800000ff1c0b7221 */ /* 0x000fc80000010100 */
[----:B0-----:R-:W-:-:S04]  /*0f70*/  FFMA R21, R22, R11, 1 ;  /* 0x3f80000016157423 */ /* 0x001fc8000000000b */
[----:B------:R-:W-:-:S04]  /*0f80*/  FFMA R21, R22, R21, R22 ;  /* 0x0000001516157223 */ /* 0x000fc80000000016 */
[----:B------:R-:W-:-:S04]  /*0f90*/  FFMA R22, R0, R21, RZ ;  /* 0x0000001500167223 */ /* 0x000fc800000000ff */
[----:B------:R-:W-:-:S04]  /*0fa0*/  FFMA R23, R11, R22, R0 ;  /* 0x000000160b177223 */ /* 0x000fc80000000000 */
[----:B------:R-:W-:Y:S01]  /*0fb0*/  FFMA R22, R21, R23, R22 ;  /* 0x0000001715167223 */ /* 0x000fe20000000016 */
[----:B------:R-:W-:-:S03]  /*0fc0*/  IADD3 R23, PT, PT, R20, 0x7f, -R9 ;  /* 0x0000007f14177810 */ /* 0x000fc60007ffe809 */
[----:B------:R-:W-:Y:S02]  /*0fd0*/  FFMA R11, R11, R22, R0 ;  /* 0x000000160b0b7223 */ /* 0x000fe40000000000 */
[----:B------:R-:W-:Y:S02]  /*0fe0*/  IMAD.IADD R23, R23, 0x1, R10 ;  /* 0x0000000117177824 */ /* 0x000fe400078e020a */
        /* <DEDUP_REMOVED lines=15> */
[CCC-:B------:R-:W-:Y:S01]  /*10e0*/  FFMA.RP R20, R21.reuse, R11.reuse, R22.reuse ;  /* 0x0000000b15147223 */ /* 0x1c0fe20000008016 */
[----:B------:R-:W-:Y:S01]  /*10f0*/  FFMA.RM R21, R21, R11, R22 ;  /* 0x0000000b15157223 */ /* 0x000fe20000004016 */
[C---:B------:R-:W-:Y:S01]  /*1100*/  VIADD R11, R9.reuse, 0x20 ;  /* 0x00000020090b7836 */ /* 0x040fe20000000000 */
[C---:B------:R-:W-:Y:S02]  /*1110*/  ISETP.NE.AND P3, PT, R9.reuse, RZ, PT ;  /* 0x000000ff0900720c */ /* 0x040fe40003f65270 */
[----:B------:R-:W-:Y:S02]  /*1120*/  LOP3.LUT R10, R10, 0x7fffff, RZ, 0xc0, !PT ;  /* 0x007fffff0a0a7812 */ /* 0x000fe400078ec0ff */
        /* <DEDUP_REMOVED lines=16> */
.L_x_82:
[----:B------:R-:W-:-:S04]  /*1230*/  LOP3.LUT R0, R0, 0x80000000, RZ, 0xc0, !PT ;  /* 0x8000000000007812 */ /* 0x000fc800078ec0ff */
[----:B------:R-:W-:Y:S01]  /*1240*/  LOP3.LUT R0, R0, 0x7f800000, RZ, 0xfc, !PT ;  /* 0x7f80000000007812 */ /* 0x000fe200078efcff */
[----:B------:R-:W-:Y:S06]  /*1250*/  BRA `(.L_x_83) ;  /* 0x0000000000047947 */ /* 0x000fec0003800000 */
.L_x_81:
[----:B------:R-:W-:-:S07]  /*1260*/  IMAD R0, R23, 0x800000, R0 ;  /* 0x0080000017007824 */ /* 0x000fce00078e0200 */
.L_x_83:
[----:B------:R-:W-:Y:S05]  /*1270*/  BSYNC.RECONVERGENT B4 ;  /* 0x0000000000047941 */ /* 0x000fea0003800200 */
.L_x_80:
[----:B------:R-:W-:Y:S05]  /*1280*/  BRA `(.L_x_84) ;  /* 0x0000000000207947 */ /* 0x000fea0003800000 */
.L_x_79:
[----:B------:R-:W-:-:S04]  /*1290*/  LOP3.LUT R22, R22, 0x80000000, R23, 0x48, !PT ;  /* 0x8000000016167812 */ /* 0x000fc800078e4817 */
[----:B------:R-:W-:Y:S01]  /*12a0*/  LOP3.LUT R0, R22, 0x7f800000, RZ, 0xfc, !PT ;  /* 0x7f80000016007812 */ /* 0x000fe200078efcff */
[----:B------:R-:W-:Y:S06]  /*12b0*/  BRA `(.L_x_84) ;  /* 0x0000000000147947 */ /* 0x000fec0003800000 */
.L_x_78:
[----:B------:R-:W-:Y:S01]  /*12c0*/  LOP3.LUT R0, R22, 0x80000000, R23, 0x48, !PT ;  /* 0x8000000016007812 */ /* 0x000fe200078e4817 */
[----:B------:R-:W-:Y:S06]  /*12d0*/  BRA `(.L_x_84) ;  /* 0x00000000000c7947 */ /* 0x000fec0003800000 */
.L_x_77:
[----:B------:R-:W0:Y:S01]  /*12e0*/  MUFU.RSQ R0, -QNAN ;  /* 0xffc0000000007908 */ /* 0x000e220000001400 */
[----:B------:R-:W-:Y:S05]  /*12f0*/  BRA `(.L_x_84) ;  /* 0x0000000000047947 */ /* 0x000fea0003800000 */
.L_x_76:
[----:B------:R-:W-:-:S07]  /*1300*/  FADD.FTZ R0, R23, R7 ;  /* 0x0000000717007221 */ /* 0x000fce0000010000 */
.L_x_84:
[----:B------:R-:W-:Y:S05]  /*1310*/  BSYNC.RECONVERGENT B3 ;  /* 0x0000000000037941 */ /* 0x000fea0003800200 */
.L_x_74:
[----:B------:R-:W-:Y:S02]  /*1320*/  IMAD.MOV.U32 R10, RZ, RZ, R4 ;  /* 0x000000ffff0a7224 */ /* 0x000fe400078e0004 */
[----:B------:R-:W-:-:S04]  /*1330*/  IMAD.MOV.U32 R11, RZ, RZ, 0x0 ;  /* 0x00000000ff0b7424 */ /* 0x000fc800078e00ff */
[----:B0-----:R-:W-:Y:S05]  /*1340*/  RET.REL.NODEC R10 `(_Z11masa_grillaPfS_S_fiifi) ;  /* 0xffffffec0a2c7950 */ /* 0x001fea0003c3ffff */
.L_x_85:
        /* <DEDUP_REMOVED lines=11> */
.L_x_89:


//--------------------- .nv.shared.reserved.0     --------------------------
	.section	.nv.shared.reserved.0,"aw",@nobits
	.weak		__nv_reservedSMEM_offset_0_alias
	.size		__nv_reservedSMEM_offset_0_alias, 0, 64
	.other		__nv_reservedSMEM_offset_0_alias,@"STO_CUDA_RESERVED_SHARED STV_DEFAULT"
__nv_reservedSMEM_offset_0_alias:
	.zero		0
	.zero		64


//--------------------- .nv.constant0._Z13actualizacionPfS_S_S_iiS_fffi --------------------------
	.section	.nv.constant0._Z13actualizacionPfS_S_S_iiS_fffi,"a",@progbits
	.sectionflags	@""
	.align	4
.nv.constant0._Z13actualizacionPfS_S_S_iiS_fffi:
	.zero		960


//--------------------- .nv.constant0._Z8gravedadPfS_if --------------------------
	.section	.nv.constant0._Z8gravedadPfS_if,"a",@progbits
	.sectionflags	@""
	.align	4
.nv.constant0._Z8gravedadPfS_if:
	.zero		920


//--------------------- .nv.constant0._Z9potencialPfS_S_ifi --------------------------
	.section	.nv.constant0._Z9potencialPfS_S_ifi,"a",@progbits
	.sectionflags	@""
	.align	4
.nv.constant0._Z9potencialPfS_S_ifi:
	.zero		932


//--------------------- .nv.constant0._Z11masa_grillaPfS_S_fiifi --------------------------
	.section	.nv.constant0._Z11masa_grillaPfS_S_fiifi,"a",@progbits
	.sectionflags	@""
	.align	4
.nv.constant0._Z11masa_grillaPfS_S_fiifi:
	.zero		940


//--------------------- SYMBOLS --------------------------

	.type		.nv.reservedSmem.offset0,@object
	.size		.nv.reservedSmem.offset0,0x4
